//
// Generated by NVIDIA NVVM Compiler
//
// Compiler Build ID: CL-36424714
// Cuda compilation tools, release 13.0, V13.0.88
// Based on NVVM 20.0.0
//

.version 9.0
.target sm_100
.address_size 64

	// .globl	_Z17init_m_l_o_kernelPfS_S_ii
// _ZZ17flash_step_kernelPKfS0_S0_PfS1_S1_iiifE2sQ has been demoted
// _ZZ17flash_step_kernelPKfS0_S0_PfS1_S1_iiifE2sK has been demoted
// _ZZ17flash_step_kernelPKfS0_S0_PfS1_S1_iiifE2sV has been demoted

.visible .entry _Z17init_m_l_o_kernelPfS_S_ii(
	.param .u64 .ptr .align 1 _Z17init_m_l_o_kernelPfS_S_ii_param_0,
	.param .u64 .ptr .align 1 _Z17init_m_l_o_kernelPfS_S_ii_param_1,
	.param .u64 .ptr .align 1 _Z17init_m_l_o_kernelPfS_S_ii_param_2,
	.param .u32 _Z17init_m_l_o_kernelPfS_S_ii_param_3,
	.param .u32 _Z17init_m_l_o_kernelPfS_S_ii_param_4
)
{
	.reg .pred 	%p<5>;
	.reg .b32 	%r<10>;
	.reg .b64 	%rd<24>;

	ld.param.u64 	%rd12, [_Z17init_m_l_o_kernelPfS_S_ii_param_0];
	ld.param.u64 	%rd13, [_Z17init_m_l_o_kernelPfS_S_ii_param_1];
	ld.param.u64 	%rd14, [_Z17init_m_l_o_kernelPfS_S_ii_param_2];
	ld.param.u32 	%r1, [_Z17init_m_l_o_kernelPfS_S_ii_param_3];
	ld.param.u32 	%r2, [_Z17init_m_l_o_kernelPfS_S_ii_param_4];
	cvt.s64.s32 	%rd1, %r1;
	mul.wide.s32 	%rd2, %r2, %r1;
	mov.u32 	%r3, %ctaid.x;
	mov.u32 	%r4, %ntid.x;
	mul.wide.u32 	%rd15, %r3, %r4;
	mov.u32 	%r5, %tid.x;
	cvt.u64.u32 	%rd16, %r5;
	add.s64 	%rd23, %rd15, %rd16;
	mov.u32 	%r6, %nctaid.x;
	mul.wide.u32 	%rd4, %r6, %r4;
	setp.ge.u64 	%p1, %rd23, %rd1;
	@%p1 bra 	$L__BB0_3;
	cvta.to.global.u64 	%rd5, %rd12;
	cvta.to.global.u64 	%rd6, %rd13;
	mov.u64 	%rd22, %rd23;
$L__BB0_2:
	shl.b64 	%rd17, %rd22, 2;
	add.s64 	%rd18, %rd5, %rd17;
	mov.b32 	%r7, -8388609;
	st.global.u32 	[%rd18], %r7;
	add.s64 	%rd19, %rd6, %rd17;
	mov.b32 	%r8, 0;
	st.global.u32 	[%rd19], %r8;
	add.s64 	%rd22, %rd22, %rd4;
	setp.lt.u64 	%p2, %rd22, %rd1;
	@%p2 bra 	$L__BB0_2;
$L__BB0_3:
	setp.ge.u64 	%p3, %rd23, %rd2;
	@%p3 bra 	$L__BB0_6;
	cvta.to.global.u64 	%rd7, %rd14;
$L__BB0_5:
	shl.b64 	%rd20, %rd23, 2;
	add.s64 	%rd21, %rd7, %rd20;
	mov.b32 	%r9, 0;
	st.global.u32 	[%rd21], %r9;
	add.s64 	%rd23, %rd23, %rd4;
	setp.lt.u64 	%p4, %rd23, %rd2;
	@%p4 bra 	$L__BB0_5;
$L__BB0_6:
	ret;

}
	// .globl	_Z17flash_step_kernelPKfS0_S0_PfS1_S1_iiif
.visible .entry _Z17flash_step_kernelPKfS0_S0_PfS1_S1_iiif(
	.param .u64 .ptr .align 1 _Z17flash_step_kernelPKfS0_S0_PfS1_S1_iiif_param_0,
	.param .u64 .ptr .align 1 _Z17flash_step_kernelPKfS0_S0_PfS1_S1_iiif_param_1,
	.param .u64 .ptr .align 1 _Z17flash_step_kernelPKfS0_S0_PfS1_S1_iiif_param_2,
	.param .u64 .ptr .align 1 _Z17flash_step_kernelPKfS0_S0_PfS1_S1_iiif_param_3,
	.param .u64 .ptr .align 1 _Z17flash_step_kernelPKfS0_S0_PfS1_S1_iiif_param_4,
	.param .u64 .ptr .align 1 _Z17flash_step_kernelPKfS0_S0_PfS1_S1_iiif_param_5,
	.param .u32 _Z17flash_step_kernelPKfS0_S0_PfS1_S1_iiif_param_6,
	.param .u32 _Z17flash_step_kernelPKfS0_S0_PfS1_S1_iiif_param_7,
	.param .u32 _Z17flash_step_kernelPKfS0_S0_PfS1_S1_iiif_param_8,
	.param .f32 _Z17flash_step_kernelPKfS0_S0_PfS1_S1_iiif_param_9
)
{
	.reg .pred 	%p<69>;
	.reg .b32 	%r<252>;
	.reg .b32 	%f<283>;
	.reg .b64 	%rd<74>;
	// demoted variable
	.shared .align 4 .b8 _ZZ17flash_step_kernelPKfS0_S0_PfS1_S1_iiifE2sQ[4160];
	// demoted variable
	.shared .align 4 .b8 _ZZ17flash_step_kernelPKfS0_S0_PfS1_S1_iiifE2sK[8448];
	// demoted variable
	.shared .align 4 .b8 _ZZ17flash_step_kernelPKfS0_S0_PfS1_S1_iiifE2sV[8320];
	ld.param.u64 	%rd18, [_Z17flash_step_kernelPKfS0_S0_PfS1_S1_iiif_param_0];
	ld.param.u64 	%rd19, [_Z17flash_step_kernelPKfS0_S0_PfS1_S1_iiif_param_1];
	ld.param.u64 	%rd20, [_Z17flash_step_kernelPKfS0_S0_PfS1_S1_iiif_param_2];
	ld.param.u64 	%rd21, [_Z17flash_step_kernelPKfS0_S0_PfS1_S1_iiif_param_4];
	ld.param.u64 	%rd22, [_Z17flash_step_kernelPKfS0_S0_PfS1_S1_iiif_param_5];
	ld.param.u32 	%r66, [_Z17flash_step_kernelPKfS0_S0_PfS1_S1_iiif_param_7];
	ld.param.u32 	%r67, [_Z17flash_step_kernelPKfS0_S0_PfS1_S1_iiif_param_8];
	ld.param.f32 	%f26, [_Z17flash_step_kernelPKfS0_S0_PfS1_S1_iiif_param_9];
	cvta.to.global.u64 	%rd1, %rd18;
	cvta.to.global.u64 	%rd2, %rd20;
	cvta.to.global.u64 	%rd3, %rd19;
	cvta.to.global.u64 	%rd23, %rd22;
	cvta.to.global.u64 	%rd24, %rd21;
	mov.u32 	%r68, %ctaid.x;
	shl.b32 	%r69, %r68, 4;
	shl.b32 	%r1, %r67, 5;
	mov.u32 	%r2, %tid.x;
	mov.u32 	%r3, %tid.y;
	add.s32 	%r70, %r69, %r3;
	cvt.u64.u32 	%rd4, %r70;
	mul.wide.u32 	%rd25, %r70, 4;
	add.s64 	%rd5, %rd24, %rd25;
	ld.global.f32 	%f1, [%rd5];
	add.s64 	%rd6, %rd23, %rd25;
	ld.global.f32 	%f2, [%rd6];
	cvt.s64.s32 	%rd7, %r66;
	setp.ge.s32 	%p1, %r2, %r66;
	@%p1 bra 	$L__BB1_7;
	not.b32 	%r71, %r2;
	add.s32 	%r4, %r66, %r71;
	and.b32  	%r72, %r4, 96;
	setp.eq.s32 	%p2, %r72, 96;
	mov.u32 	%r236, %r2;
	@%p2 bra 	$L__BB1_4;
	shr.u32 	%r73, %r4, 5;
	add.s32 	%r74, %r73, 1;
	and.b32  	%r75, %r74, 3;
	shl.b32 	%r76, %r2, 2;
	mad.lo.s32 	%r77, %r3, 260, %r76;
	mov.u32 	%r78, _ZZ17flash_step_kernelPKfS0_S0_PfS1_S1_iiifE2sQ;
	add.s32 	%r233, %r78, %r77;
	mul.lo.s64 	%rd26, %rd4, %rd7;
	shl.b64 	%rd27, %rd26, 2;
	mul.wide.u32 	%rd28, %r2, 4;
	add.s64 	%rd29, %rd27, %rd28;
	add.s64 	%rd71, %rd1, %rd29;
	neg.s32 	%r232, %r75;
	shl.b32 	%r79, %r74, 5;
	and.b32  	%r80, %r79, 96;
	add.s32 	%r236, %r2, %r80;
$L__BB1_3:
	.pragma "nounroll";
	ld.global.nc.f32 	%f27, [%rd71];
	st.shared.f32 	[%r233], %f27;
	add.s32 	%r233, %r233, 128;
	add.s64 	%rd71, %rd71, 128;
	add.s32 	%r232, %r232, 1;
	setp.ne.s32 	%p3, %r232, 0;
	@%p3 bra 	$L__BB1_3;
$L__BB1_4:
	setp.lt.u32 	%p4, %r4, 96;
	@%p4 bra 	$L__BB1_7;
	mul.lo.s64 	%rd30, %rd4, %rd7;
	shl.b64 	%rd31, %rd30, 2;
	mul.wide.u32 	%rd32, %r236, 4;
	add.s64 	%rd33, %rd31, %rd32;
	add.s64 	%rd34, %rd33, %rd1;
	add.s64 	%rd72, %rd34, 256;
	shl.b32 	%r81, %r236, 2;
	mad.lo.s32 	%r82, %r3, 260, %r81;
	mov.u32 	%r83, _ZZ17flash_step_kernelPKfS0_S0_PfS1_S1_iiifE2sQ;
	add.s32 	%r84, %r82, %r83;
	add.s32 	%r235, %r84, 256;
$L__BB1_6:
	ld.global.nc.f32 	%f28, [%rd72+-256];
	st.shared.f32 	[%r235+-256], %f28;
	ld.global.nc.f32 	%f29, [%rd72+-128];
	st.shared.f32 	[%r235+-128], %f29;
	ld.global.nc.f32 	%f30, [%rd72];
	st.shared.f32 	[%r235], %f30;
	ld.global.nc.f32 	%f31, [%rd72+128];
	st.shared.f32 	[%r235+128], %f31;
	add.s32 	%r236, %r236, 128;
	add.s64 	%rd72, %rd72, 512;
	add.s32 	%r235, %r235, 512;
	setp.lt.s32 	%p5, %r236, %r66;
	@%p5 bra 	$L__BB1_6;
$L__BB1_7:
	mov.u32 	%r85, %ntid.x;
	mad.lo.s32 	%r239, %r3, %r85, %r2;
	mov.u32 	%r86, %ntid.y;
	mul.lo.s32 	%r19, %r85, %r86;
	shl.b32 	%r20, %r66, 5;
	setp.ge.s32 	%p6, %r239, %r20;
	@%p6 bra 	$L__BB1_14;
	add.s32 	%r87, %r239, %r19;
	max.u32 	%r88, %r20, %r87;
	setp.lt.u32 	%p7, %r87, %r20;
	selp.u32 	%r89, 1, 0, %p7;
	add.s32 	%r90, %r87, %r89;
	sub.s32 	%r91, %r88, %r90;
	div.u32 	%r92, %r91, %r19;
	add.s32 	%r21, %r92, %r89;
	and.b32  	%r93, %r21, 3;
	setp.eq.s32 	%p8, %r93, 3;
	@%p8 bra 	$L__BB1_11;
	add.s32 	%r94, %r21, 1;
	and.b32  	%r95, %r94, 3;
	neg.s32 	%r237, %r95;
$L__BB1_10:
	.pragma "nounroll";
	div.s32 	%r96, %r239, %r66;
	mul.lo.s32 	%r97, %r96, %r66;
	sub.s32 	%r98, %r239, %r97;
	add.s32 	%r99, %r1, %r96;
	cvt.s64.s32 	%rd35, %r99;
	cvt.u64.u32 	%rd36, %r98;
	mad.lo.s64 	%rd37, %rd35, %rd7, %rd36;
	shl.b64 	%rd38, %rd37, 2;
	add.s64 	%rd39, %rd3, %rd38;
	ld.global.nc.f32 	%f32, [%rd39];
	mov.u32 	%r100, _ZZ17flash_step_kernelPKfS0_S0_PfS1_S1_iiifE2sK;
	mad.lo.s32 	%r101, %r98, 132, %r100;
	shl.b32 	%r102, %r96, 2;
	add.s32 	%r103, %r101, %r102;
	st.shared.f32 	[%r103], %f32;
	add.s64 	%rd40, %rd2, %rd38;
	ld.global.nc.f32 	%f33, [%rd40];
	mov.u32 	%r104, _ZZ17flash_step_kernelPKfS0_S0_PfS1_S1_iiifE2sV;
	mad.lo.s32 	%r105, %r96, 260, %r104;
	shl.b32 	%r106, %r98, 2;
	add.s32 	%r107, %r105, %r106;
	st.shared.f32 	[%r107], %f33;
	add.s32 	%r239, %r239, %r19;
	add.s32 	%r237, %r237, 1;
	setp.ne.s32 	%p9, %r237, 0;
	@%p9 bra 	$L__BB1_10;
$L__BB1_11:
	setp.lt.u32 	%p10, %r21, 3;
	@%p10 bra 	$L__BB1_14;
	mov.u32 	%r112, _ZZ17flash_step_kernelPKfS0_S0_PfS1_S1_iiifE2sK;
	mov.u32 	%r116, _ZZ17flash_step_kernelPKfS0_S0_PfS1_S1_iiifE2sV;
$L__BB1_13:
	div.s32 	%r108, %r239, %r66;
	mul.lo.s32 	%r109, %r108, %r66;
	sub.s32 	%r110, %r239, %r109;
	add.s32 	%r111, %r1, %r108;
	cvt.s64.s32 	%rd41, %r111;
	cvt.u64.u32 	%rd42, %r110;
	mad.lo.s64 	%rd43, %rd41, %rd7, %rd42;
	shl.b64 	%rd44, %rd43, 2;
	add.s64 	%rd45, %rd3, %rd44;
	ld.global.nc.f32 	%f34, [%rd45];
	mad.lo.s32 	%r113, %r110, 132, %r112;
	shl.b32 	%r114, %r108, 2;
	add.s32 	%r115, %r113, %r114;
	st.shared.f32 	[%r115], %f34;
	add.s64 	%rd46, %rd2, %rd44;
	ld.global.nc.f32 	%f35, [%rd46];
	mad.lo.s32 	%r117, %r108, 260, %r116;
	shl.b32 	%r118, %r110, 2;
	add.s32 	%r119, %r117, %r118;
	st.shared.f32 	[%r119], %f35;
	add.s32 	%r120, %r239, %r19;
	div.s32 	%r121, %r120, %r66;
	mul.lo.s32 	%r122, %r121, %r66;
	sub.s32 	%r123, %r120, %r122;
	add.s32 	%r124, %r1, %r121;
	cvt.s64.s32 	%rd47, %r124;
	cvt.u64.u32 	%rd48, %r123;
	mad.lo.s64 	%rd49, %rd47, %rd7, %rd48;
	shl.b64 	%rd50, %rd49, 2;
	add.s64 	%rd51, %rd3, %rd50;
	ld.global.nc.f32 	%f36, [%rd51];
	mad.lo.s32 	%r125, %r123, 132, %r112;
	shl.b32 	%r126, %r121, 2;
	add.s32 	%r127, %r125, %r126;
	st.shared.f32 	[%r127], %f36;
	add.s64 	%rd52, %rd2, %rd50;
	ld.global.nc.f32 	%f37, [%rd52];
	mad.lo.s32 	%r128, %r121, 260, %r116;
	shl.b32 	%r129, %r123, 2;
	add.s32 	%r130, %r128, %r129;
	st.shared.f32 	[%r130], %f37;
	add.s32 	%r131, %r120, %r19;
	div.s32 	%r132, %r131, %r66;
	mul.lo.s32 	%r133, %r132, %r66;
	sub.s32 	%r134, %r131, %r133;
	add.s32 	%r135, %r1, %r132;
	cvt.s64.s32 	%rd53, %r135;
	cvt.u64.u32 	%rd54, %r134;
	mad.lo.s64 	%rd55, %rd53, %rd7, %rd54;
	shl.b64 	%rd56, %rd55, 2;
	add.s64 	%rd57, %rd3, %rd56;
	ld.global.nc.f32 	%f38, [%rd57];
	mad.lo.s32 	%r136, %r134, 132, %r112;
	shl.b32 	%r137, %r132, 2;
	add.s32 	%r138, %r136, %r137;
	st.shared.f32 	[%r138], %f38;
	add.s64 	%rd58, %rd2, %rd56;
	ld.global.nc.f32 	%f39, [%rd58];
	mad.lo.s32 	%r139, %r132, 260, %r116;
	shl.b32 	%r140, %r134, 2;
	add.s32 	%r141, %r139, %r140;
	st.shared.f32 	[%r141], %f39;
	add.s32 	%r142, %r131, %r19;
	div.s32 	%r143, %r142, %r66;
	mul.lo.s32 	%r144, %r143, %r66;
	sub.s32 	%r145, %r142, %r144;
	add.s32 	%r146, %r1, %r143;
	cvt.s64.s32 	%rd59, %r146;
	cvt.u64.u32 	%rd60, %r145;
	mad.lo.s64 	%rd61, %rd59, %rd7, %rd60;
	shl.b64 	%rd62, %rd61, 2;
	add.s64 	%rd63, %rd3, %rd62;
	ld.global.nc.f32 	%f40, [%rd63];
	mad.lo.s32 	%r147, %r145, 132, %r112;
	shl.b32 	%r148, %r143, 2;
	add.s32 	%r149, %r147, %r148;
	st.shared.f32 	[%r149], %f40;
	add.s64 	%rd64, %rd2, %rd62;
	ld.global.nc.f32 	%f41, [%rd64];
	mad.lo.s32 	%r150, %r143, 260, %r116;
	shl.b32 	%r151, %r145, 2;
	add.s32 	%r152, %r150, %r151;
	st.shared.f32 	[%r152], %f41;
	add.s32 	%r239, %r142, %r19;
	setp.lt.s32 	%p11, %r239, %r20;
	@%p11 bra 	$L__BB1_13;
$L__BB1_14:
	bar.sync 	0;
	setp.lt.s32 	%p12, %r66, 1;
	mov.f32 	%f280, 0f00000000;
	@%p12 bra 	$L__BB1_27;
	and.b32  	%r30, %r66, 15;
	setp.lt.u32 	%p13, %r66, 16;
	mov.f32 	%f280, 0f00000000;
	mov.b32 	%r245, 0;
	@%p13 bra 	$L__BB1_18;
	and.b32  	%r245, %r66, 2147483632;
	neg.s32 	%r243, %r245;
	mov.u32 	%r154, _ZZ17flash_step_kernelPKfS0_S0_PfS1_S1_iiifE2sQ;
	mad.lo.s32 	%r155, %r3, 260, %r154;
	add.s32 	%r242, %r155, 32;
	shl.b32 	%r156, %r2, 2;
	mov.u32 	%r157, _ZZ17flash_step_kernelPKfS0_S0_PfS1_S1_iiifE2sK;
	add.s32 	%r158, %r156, %r157;
	add.s32 	%r241, %r158, 1056;
	mov.f32 	%f280, 0f00000000;
$L__BB1_17:
	.pragma "nounroll";
	ld.shared.f32 	%f46, [%r242+-32];
	ld.shared.f32 	%f47, [%r241+-1056];
	fma.rn.f32 	%f48, %f46, %f47, %f280;
	ld.shared.f32 	%f49, [%r242+-28];
	ld.shared.f32 	%f50, [%r241+-924];
	fma.rn.f32 	%f51, %f49, %f50, %f48;
	ld.shared.f32 	%f52, [%r242+-24];
	ld.shared.f32 	%f53, [%r241+-792];
	fma.rn.f32 	%f54, %f52, %f53, %f51;
	ld.shared.f32 	%f55, [%r242+-20];
	ld.shared.f32 	%f56, [%r241+-660];
	fma.rn.f32 	%f57, %f55, %f56, %f54;
	ld.shared.f32 	%f58, [%r242+-16];
	ld.shared.f32 	%f59, [%r241+-528];
	fma.rn.f32 	%f60, %f58, %f59, %f57;
	ld.shared.f32 	%f61, [%r242+-12];
	ld.shared.f32 	%f62, [%r241+-396];
	fma.rn.f32 	%f63, %f61, %f62, %f60;
	ld.shared.f32 	%f64, [%r242+-8];
	ld.shared.f32 	%f65, [%r241+-264];
	fma.rn.f32 	%f66, %f64, %f65, %f63;
	ld.shared.f32 	%f67, [%r242+-4];
	ld.shared.f32 	%f68, [%r241+-132];
	fma.rn.f32 	%f69, %f67, %f68, %f66;
	ld.shared.f32 	%f70, [%r242];
	ld.shared.f32 	%f71, [%r241];
	fma.rn.f32 	%f72, %f70, %f71, %f69;
	ld.shared.f32 	%f73, [%r242+4];
	ld.shared.f32 	%f74, [%r241+132];
	fma.rn.f32 	%f75, %f73, %f74, %f72;
	ld.shared.f32 	%f76, [%r242+8];
	ld.shared.f32 	%f77, [%r241+264];
	fma.rn.f32 	%f78, %f76, %f77, %f75;
	ld.shared.f32 	%f79, [%r242+12];
	ld.shared.f32 	%f80, [%r241+396];
	fma.rn.f32 	%f81, %f79, %f80, %f78;
	ld.shared.f32 	%f82, [%r242+16];
	ld.shared.f32 	%f83, [%r241+528];
	fma.rn.f32 	%f84, %f82, %f83, %f81;
	ld.shared.f32 	%f85, [%r242+20];
	ld.shared.f32 	%f86, [%r241+660];
	fma.rn.f32 	%f87, %f85, %f86, %f84;
	ld.shared.f32 	%f88, [%r242+24];
	ld.shared.f32 	%f89, [%r241+792];
	fma.rn.f32 	%f90, %f88, %f89, %f87;
	ld.shared.f32 	%f91, [%r242+28];
	ld.shared.f32 	%f92, [%r241+924];
	fma.rn.f32 	%f280, %f91, %f92, %f90;
	add.s32 	%r243, %r243, 16;
	add.s32 	%r242, %r242, 64;
	add.s32 	%r241, %r241, 2112;
	setp.ne.s32 	%p14, %r243, 0;
	@%p14 bra 	$L__BB1_17;
$L__BB1_18:
	setp.eq.s32 	%p15, %r30, 0;
	@%p15 bra 	$L__BB1_27;
	shl.b32 	%r159, %r2, 2;
	mov.u32 	%r160, _ZZ17flash_step_kernelPKfS0_S0_PfS1_S1_iiifE2sK;
	add.s32 	%r42, %r160, %r159;
	mov.u32 	%r161, _ZZ17flash_step_kernelPKfS0_S0_PfS1_S1_iiifE2sQ;
	mad.lo.s32 	%r43, %r3, 260, %r161;
	and.b32  	%r44, %r66, 7;
	setp.lt.u32 	%p16, %r30, 8;
	@%p16 bra 	$L__BB1_21;
	shl.b32 	%r162, %r245, 2;
	add.s32 	%r163, %r43, %r162;
	ld.shared.f32 	%f94, [%r163];
	mad.lo.s32 	%r164, %r245, 132, %r42;
	ld.shared.f32 	%f95, [%r164];
	fma.rn.f32 	%f96, %f94, %f95, %f280;
	ld.shared.f32 	%f97, [%r163+4];
	ld.shared.f32 	%f98, [%r164+132];
	fma.rn.f32 	%f99, %f97, %f98, %f96;
	ld.shared.f32 	%f100, [%r163+8];
	ld.shared.f32 	%f101, [%r164+264];
	fma.rn.f32 	%f102, %f100, %f101, %f99;
	ld.shared.f32 	%f103, [%r163+12];
	ld.shared.f32 	%f104, [%r164+396];
	fma.rn.f32 	%f105, %f103, %f104, %f102;
	ld.shared.f32 	%f106, [%r163+16];
	ld.shared.f32 	%f107, [%r164+528];
	fma.rn.f32 	%f108, %f106, %f107, %f105;
	ld.shared.f32 	%f109, [%r163+20];
	ld.shared.f32 	%f110, [%r164+660];
	fma.rn.f32 	%f111, %f109, %f110, %f108;
	ld.shared.f32 	%f112, [%r163+24];
	ld.shared.f32 	%f113, [%r164+792];
	fma.rn.f32 	%f114, %f112, %f113, %f111;
	ld.shared.f32 	%f115, [%r163+28];
	ld.shared.f32 	%f116, [%r164+924];
	fma.rn.f32 	%f280, %f115, %f116, %f114;
	add.s32 	%r245, %r245, 8;
$L__BB1_21:
	setp.eq.s32 	%p17, %r44, 0;
	@%p17 bra 	$L__BB1_27;
	and.b32  	%r47, %r66, 3;
	setp.lt.u32 	%p18, %r44, 4;
	@%p18 bra 	$L__BB1_24;
	shl.b32 	%r165, %r245, 2;
	add.s32 	%r166, %r43, %r165;
	ld.shared.f32 	%f118, [%r166];
	mad.lo.s32 	%r167, %r245, 132, %r42;
	ld.shared.f32 	%f119, [%r167];
	fma.rn.f32 	%f120, %f118, %f119, %f280;
	ld.shared.f32 	%f121, [%r166+4];
	ld.shared.f32 	%f122, [%r167+132];
	fma.rn.f32 	%f123, %f121, %f122, %f120;
	ld.shared.f32 	%f124, [%r166+8];
	ld.shared.f32 	%f125, [%r167+264];
	fma.rn.f32 	%f126, %f124, %f125, %f123;
	ld.shared.f32 	%f127, [%r166+12];
	ld.shared.f32 	%f128, [%r167+396];
	fma.rn.f32 	%f280, %f127, %f128, %f126;
	add.s32 	%r245, %r245, 4;
$L__BB1_24:
	setp.eq.s32 	%p19, %r47, 0;
	@%p19 bra 	$L__BB1_27;
	mad.lo.s32 	%r169, %r245, 132, %r159;
	add.s32 	%r249, %r160, %r169;
	shl.b32 	%r171, %r245, 2;
	mad.lo.s32 	%r172, %r3, 260, %r171;
	add.s32 	%r248, %r161, %r172;
	neg.s32 	%r247, %r47;
$L__BB1_26:
	.pragma "nounroll";
	ld.shared.f32 	%f129, [%r248];
	ld.shared.f32 	%f130, [%r249];
	fma.rn.f32 	%f280, %f129, %f130, %f280;
	add.s32 	%r249, %r249, 132;
	add.s32 	%r248, %r248, 4;
	add.s32 	%r247, %r247, 1;
	setp.ne.s32 	%p20, %r247, 0;
	@%p20 bra 	$L__BB1_26;
$L__BB1_27:
	ld.param.u32 	%r231, [_Z17flash_step_kernelPKfS0_S0_PfS1_S1_iiif_param_6];
	mul.f32 	%f16, %f26, %f280;
	add.s32 	%r174, %r1, %r2;
	setp.ge.s32 	%p21, %r174, %r231;
	setp.lt.s32 	%p22, %r174, %r231;
	selp.f32 	%f132, %f16, 0fFF800000, %p22;
	mov.b32 	%r175, %f132;
	shfl.sync.bfly.b32	%r176|%p23, %r175, 16, 31, -1;
	mov.b32 	%f133, %r176;
	max.f32 	%f134, %f132, %f133;
	mov.b32 	%r177, %f134;
	shfl.sync.bfly.b32	%r178|%p24, %r177, 8, 31, -1;
	mov.b32 	%f135, %r178;
	max.f32 	%f136, %f134, %f135;
	mov.b32 	%r179, %f136;
	shfl.sync.bfly.b32	%r180|%p25, %r179, 4, 31, -1;
	mov.b32 	%f137, %r180;
	max.f32 	%f138, %f136, %f137;
	mov.b32 	%r181, %f138;
	shfl.sync.bfly.b32	%r182|%p26, %r181, 2, 31, -1;
	mov.b32 	%f139, %r182;
	max.f32 	%f140, %f138, %f139;
	mov.b32 	%r183, %f140;
	shfl.sync.bfly.b32	%r184|%p27, %r183, 1, 31, -1;
	mov.b32 	%f141, %r184;
	max.f32 	%f17, %f140, %f141;
	mov.f32 	%f281, 0f00000000;
	@%p21 bra 	$L__BB1_29;
	sub.f32 	%f142, %f16, %f17;
	mul.f32 	%f143, %f142, 0f3FB8AA3B;
	ex2.approx.f32 	%f281, %f143;
$L__BB1_29:
	mov.b32 	%r59, %f281;
	shfl.sync.bfly.b32	%r185|%p28, %r59, 16, 31, -1;
	mov.b32 	%f145, %r185;
	add.f32 	%f146, %f281, %f145;
	mov.b32 	%r186, %f146;
	shfl.sync.bfly.b32	%r187|%p29, %r186, 8, 31, -1;
	mov.b32 	%f147, %r187;
	add.f32 	%f148, %f146, %f147;
	mov.b32 	%r188, %f148;
	shfl.sync.bfly.b32	%r189|%p30, %r188, 4, 31, -1;
	mov.b32 	%f149, %r189;
	add.f32 	%f150, %f148, %f149;
	mov.b32 	%r190, %f150;
	shfl.sync.bfly.b32	%r191|%p31, %r190, 2, 31, -1;
	mov.b32 	%f151, %r191;
	add.f32 	%f152, %f150, %f151;
	mov.b32 	%r192, %f152;
	shfl.sync.bfly.b32	%r193|%p32, %r192, 1, 31, -1;
	mov.b32 	%f153, %r193;
	add.f32 	%f154, %f152, %f153;
	max.f32 	%f20, %f1, %f17;
	sub.f32 	%f21, %f1, %f20;
	fma.rn.f32 	%f155, %f21, 0f3BBB989D, 0f3F000000;
	cvt.sat.f32.f32 	%f156, %f155;
	mov.f32 	%f157, 0f4B400001;
	mov.f32 	%f158, 0f437C0000;
	fma.rm.f32 	%f159, %f156, %f158, %f157;
	add.f32 	%f160, %f159, 0fCB40007F;
	neg.f32 	%f161, %f160;
	fma.rn.f32 	%f162, %f21, 0f3FB8AA3B, %f161;
	fma.rn.f32 	%f163, %f21, 0f32A57060, %f162;
	mov.b32 	%r194, %f159;
	shl.b32 	%r195, %r194, 23;
	mov.b32 	%f164, %r195;
	ex2.approx.ftz.f32 	%f165, %f163;
	mul.f32 	%f166, %f165, %f164;
	sub.f32 	%f167, %f17, %f20;
	mul.f32 	%f168, %f167, 0f3FB8AA3B;
	ex2.approx.f32 	%f22, %f168;
	mul.f32 	%f169, %f154, %f22;
	fma.rn.f32 	%f23, %f2, %f166, %f169;
	setp.leu.f32 	%p33, %f2, 0f00000000;
	mov.f32 	%f282, 0f00000000;
	@%p33 bra 	$L__BB1_31;
	mul.f32 	%f170, %f21, 0f3FB8AA3B;
	ex2.approx.f32 	%f171, %f170;
	mul.f32 	%f282, %f2, %f171;
$L__BB1_31:
	setp.ge.s32 	%p34, %r2, %r66;
	@%p34 bra 	$L__BB1_34;
	ld.param.u64 	%rd70, [_Z17flash_step_kernelPKfS0_S0_PfS1_S1_iiif_param_3];
	mul.lo.s64 	%rd65, %rd4, %rd7;
	shl.b64 	%rd66, %rd65, 2;
	mul.wide.u32 	%rd67, %r2, 4;
	add.s64 	%rd68, %rd66, %rd67;
	cvta.to.global.u64 	%rd69, %rd70;
	add.s64 	%rd73, %rd69, %rd68;
	shl.b32 	%r196, %r2, 2;
	mov.u32 	%r197, _ZZ17flash_step_kernelPKfS0_S0_PfS1_S1_iiifE2sV;
	add.s32 	%r198, %r196, %r197;
	add.s32 	%r250, %r198, 4160;
	mov.u32 	%r251, %r2;
$L__BB1_33:
	shfl.sync.idx.b32	%r199|%p35, %r59, 0, 31, -1;
	mov.b32 	%f172, %r199;
	ld.shared.f32 	%f173, [%r250+-4160];
	fma.rn.f32 	%f174, %f173, %f172, 0f00000000;
	shfl.sync.idx.b32	%r200|%p36, %r59, 1, 31, -1;
	mov.b32 	%f175, %r200;
	ld.shared.f32 	%f176, [%r250+-3900];
	fma.rn.f32 	%f177, %f176, %f175, %f174;
	shfl.sync.idx.b32	%r201|%p37, %r59, 2, 31, -1;
	mov.b32 	%f178, %r201;
	ld.shared.f32 	%f179, [%r250+-3640];
	fma.rn.f32 	%f180, %f179, %f178, %f177;
	shfl.sync.idx.b32	%r202|%p38, %r59, 3, 31, -1;
	mov.b32 	%f181, %r202;
	ld.shared.f32 	%f182, [%r250+-3380];
	fma.rn.f32 	%f183, %f182, %f181, %f180;
	shfl.sync.idx.b32	%r203|%p39, %r59, 4, 31, -1;
	mov.b32 	%f184, %r203;
	ld.shared.f32 	%f185, [%r250+-3120];
	fma.rn.f32 	%f186, %f185, %f184, %f183;
	shfl.sync.idx.b32	%r204|%p40, %r59, 5, 31, -1;
	mov.b32 	%f187, %r204;
	ld.shared.f32 	%f188, [%r250+-2860];
	fma.rn.f32 	%f189, %f188, %f187, %f186;
	shfl.sync.idx.b32	%r205|%p41, %r59, 6, 31, -1;
	mov.b32 	%f190, %r205;
	ld.shared.f32 	%f191, [%r250+-2600];
	fma.rn.f32 	%f192, %f191, %f190, %f189;
	shfl.sync.idx.b32	%r206|%p42, %r59, 7, 31, -1;
	mov.b32 	%f193, %r206;
	ld.shared.f32 	%f194, [%r250+-2340];
	fma.rn.f32 	%f195, %f194, %f193, %f192;
	shfl.sync.idx.b32	%r207|%p43, %r59, 8, 31, -1;
	mov.b32 	%f196, %r207;
	ld.shared.f32 	%f197, [%r250+-2080];
	fma.rn.f32 	%f198, %f197, %f196, %f195;
	shfl.sync.idx.b32	%r208|%p44, %r59, 9, 31, -1;
	mov.b32 	%f199, %r208;
	ld.shared.f32 	%f200, [%r250+-1820];
	fma.rn.f32 	%f201, %f200, %f199, %f198;
	shfl.sync.idx.b32	%r209|%p45, %r59, 10, 31, -1;
	mov.b32 	%f202, %r209;
	ld.shared.f32 	%f203, [%r250+-1560];
	fma.rn.f32 	%f204, %f203, %f202, %f201;
	shfl.sync.idx.b32	%r210|%p46, %r59, 11, 31, -1;
	mov.b32 	%f205, %r210;
	ld.shared.f32 	%f206, [%r250+-1300];
	fma.rn.f32 	%f207, %f206, %f205, %f204;
	shfl.sync.idx.b32	%r211|%p47, %r59, 12, 31, -1;
	mov.b32 	%f208, %r211;
	ld.shared.f32 	%f209, [%r250+-1040];
	fma.rn.f32 	%f210, %f209, %f208, %f207;
	shfl.sync.idx.b32	%r212|%p48, %r59, 13, 31, -1;
	mov.b32 	%f211, %r212;
	ld.shared.f32 	%f212, [%r250+-780];
	fma.rn.f32 	%f213, %f212, %f211, %f210;
	shfl.sync.idx.b32	%r213|%p49, %r59, 14, 31, -1;
	mov.b32 	%f214, %r213;
	ld.shared.f32 	%f215, [%r250+-520];
	fma.rn.f32 	%f216, %f215, %f214, %f213;
	shfl.sync.idx.b32	%r214|%p50, %r59, 15, 31, -1;
	mov.b32 	%f217, %r214;
	ld.shared.f32 	%f218, [%r250+-260];
	fma.rn.f32 	%f219, %f218, %f217, %f216;
	shfl.sync.idx.b32	%r215|%p51, %r59, 16, 31, -1;
	mov.b32 	%f220, %r215;
	ld.shared.f32 	%f221, [%r250];
	fma.rn.f32 	%f222, %f221, %f220, %f219;
	shfl.sync.idx.b32	%r216|%p52, %r59, 17, 31, -1;
	mov.b32 	%f223, %r216;
	ld.shared.f32 	%f224, [%r250+260];
	fma.rn.f32 	%f225, %f224, %f223, %f222;
	shfl.sync.idx.b32	%r217|%p53, %r59, 18, 31, -1;
	mov.b32 	%f226, %r217;
	ld.shared.f32 	%f227, [%r250+520];
	fma.rn.f32 	%f228, %f227, %f226, %f225;
	shfl.sync.idx.b32	%r218|%p54, %r59, 19, 31, -1;
	mov.b32 	%f229, %r218;
	ld.shared.f32 	%f230, [%r250+780];
	fma.rn.f32 	%f231, %f230, %f229, %f228;
	shfl.sync.idx.b32	%r219|%p55, %r59, 20, 31, -1;
	mov.b32 	%f232, %r219;
	ld.shared.f32 	%f233, [%r250+1040];
	fma.rn.f32 	%f234, %f233, %f232, %f231;
	shfl.sync.idx.b32	%r220|%p56, %r59, 21, 31, -1;
	mov.b32 	%f235, %r220;
	ld.shared.f32 	%f236, [%r250+1300];
	fma.rn.f32 	%f237, %f236, %f235, %f234;
	shfl.sync.idx.b32	%r221|%p57, %r59, 22, 31, -1;
	mov.b32 	%f238, %r221;
	ld.shared.f32 	%f239, [%r250+1560];
	fma.rn.f32 	%f240, %f239, %f238, %f237;
	shfl.sync.idx.b32	%r222|%p58, %r59, 23, 31, -1;
	mov.b32 	%f241, %r222;
	ld.shared.f32 	%f242, [%r250+1820];
	fma.rn.f32 	%f243, %f242, %f241, %f240;
	shfl.sync.idx.b32	%r223|%p59, %r59, 24, 31, -1;
	mov.b32 	%f244, %r223;
	ld.shared.f32 	%f245, [%r250+2080];
	fma.rn.f32 	%f246, %f245, %f244, %f243;
	shfl.sync.idx.b32	%r224|%p60, %r59, 25, 31, -1;
	mov.b32 	%f247, %r224;
	ld.shared.f32 	%f248, [%r250+2340];
	fma.rn.f32 	%f249, %f248, %f247, %f246;
	shfl.sync.idx.b32	%r225|%p61, %r59, 26, 31, -1;
	mov.b32 	%f250, %r225;
	ld.shared.f32 	%f251, [%r250+2600];
	fma.rn.f32 	%f252, %f251, %f250, %f249;
	shfl.sync.idx.b32	%r226|%p62, %r59, 27, 31, -1;
	mov.b32 	%f253, %r226;
	ld.shared.f32 	%f254, [%r250+2860];
	fma.rn.f32 	%f255, %f254, %f253, %f252;
	shfl.sync.idx.b32	%r227|%p63, %r59, 28, 31, -1;
	mov.b32 	%f256, %r227;
	ld.shared.f32 	%f257, [%r250+3120];
	fma.rn.f32 	%f258, %f257, %f256, %f255;
	shfl.sync.idx.b32	%r228|%p64, %r59, 29, 31, -1;
	mov.b32 	%f259, %r228;
	ld.shared.f32 	%f260, [%r250+3380];
	fma.rn.f32 	%f261, %f260, %f259, %f258;
	shfl.sync.idx.b32	%r229|%p65, %r59, 30, 31, -1;
	mov.b32 	%f262, %r229;
	ld.shared.f32 	%f263, [%r250+3640];
	fma.rn.f32 	%f264, %f263, %f262, %f261;
	shfl.sync.idx.b32	%r230|%p66, %r59, 31, 31, -1;
	mov.b32 	%f265, %r230;
	ld.shared.f32 	%f266, [%r250+3900];
	fma.rn.f32 	%f267, %f266, %f265, %f264;
	ld.global.f32 	%f268, [%rd73];
	mul.f32 	%f269, %f282, %f268;
	fma.rn.f32 	%f270, %f22, %f267, %f269;
	div.rn.f32 	%f271, %f270, %f23;
	st.global.f32 	[%rd73], %f271;
	add.s32 	%r251, %r251, 32;
	add.s64 	%rd73, %rd73, 128;
	add.s32 	%r250, %r250, 128;
	setp.lt.s32 	%p67, %r251, %r66;
	@%p67 bra 	$L__BB1_33;
$L__BB1_34:
	setp.ne.s32 	%p68, %r2, 0;
	@%p68 bra 	$L__BB1_36;
	st.global.f32 	[%rd5], %f20;
	st.global.f32 	[%rd6], %f23;
$L__BB1_36:
	ret;

}


// ===== COMPILED SASS (sm_100) =====

	.target	sm_100

	.elftype	@"ET_EXEC"


//--------------------- .note.nv.tkinfo           --------------------------
	.section	.note.nv.tkinfo,"",@"SHT_NOTE"
	.sectionflags	@"SHF_NOTE_NV_TKINFO"
	.tkinfo
        /*0018*/ 	.word	0x00000002
        /*0030*/ 	.string	""
        /*0030*/ 	.string	"ptxas"
        /*0030*/ 	.string	"Cuda compilation tools, release 13.0, V13.0.88"
        /*0030*/ 	.string	"Build cuda_13.0.r13.0/compiler.36424714_0"
        /*0030*/ 	.string	"-arch sm_100 -m 64 "



//--------------------- .note.nv.cuinfo           --------------------------
	.section	.note.nv.cuinfo,"",@"SHT_NOTE"
	.sectionflags	@"SHF_NOTE_NV_CUINFO"
        /*0018*/ 	.short	0x0002
        /*001a*/ 	.short	0x0064
        /*001c*/ 	.short	0x0082
	.zero		2


//--------------------- .nv.info                  --------------------------
	.section	.nv.info,"",@"SHT_CUDA_INFO"
	.align	4


	//----- nvinfo : EIATTR_REGCOUNT
	.align		4
        /*0000*/ 	.byte	0x04, 0x2f
        /*0002*/ 	.short	(.L_1 - .L_0)
	.align		4
.L_0:
        /*0004*/ 	.word	index@(_Z17init_m_l_o_kernelPfS_S_ii)
        /*0008*/ 	.word	0x00000010


	//----- nvinfo : EIATTR_FRAME_SIZE
	.align		4
.L_1:
        /*000c*/ 	.byte	0x04, 0x11
        /*000e*/ 	.short	(.L_3 - .L_2)
	.align		4
.L_2:
        /*0010*/ 	.word	index@(_Z17init_m_l_o_kernelPfS_S_ii)
        /*0014*/ 	.word	0x00000000


	//----- nvinfo : EIATTR_REGCOUNT
	.align		4
.L_3:
        /*0018*/ 	.byte	0x04, 0x2f
        /*001a*/ 	.short	(.L_5 - .L_4)
	.align		4
.L_4:
        /*001c*/ 	.word	index@(_Z17flash_step_kernelPKfS0_S0_PfS1_S1_iiif)
        /*0020*/ 	.word	0x00000020


	//----- nvinfo : EIATTR_FRAME_SIZE
	.align		4
.L_5:
        /*0024*/ 	.byte	0x04, 0x11
        /*0026*/ 	.short	(.L_7 - .L_6)
	.align		4
.L_6:
        /*0028*/ 	.word	index@($__internal_0_$__cuda_sm3x_div_rn_noftz_f32_slowpath)
        /*002c*/ 	.word	0x00000000


	//----- nvinfo : EIATTR_FRAME_SIZE
	.align		4
.L_7:
        /*0030*/ 	.byte	0x04, 0x11
        /*0032*/ 	.short	(.L_9 - .L_8)
	.align		4
.L_8:
        /*0034*/ 	.word	index@(_Z17flash_step_kernelPKfS0_S0_PfS1_S1_iiif)
        /*0038*/ 	.word	0x00000000


	//----- nvinfo : EIATTR_MIN_STACK_SIZE
	.align		4
.L_9:
        /*003c*/ 	.byte	0x04, 0x12
        /*003e*/ 	.short	(.L_11 - .L_10)
	.align		4
.L_10:
        /*0040*/ 	.word	index@(_Z17flash_step_kernelPKfS0_S0_PfS1_S1_iiif)
        /*0044*/ 	.word	0x00000000


	//----- nvinfo : EIATTR_MIN_STACK_SIZE
	.align		4
.L_11:
        /*0048*/ 	.byte	0x04, 0x12
        /*004a*/ 	.short	(.L_13 - .L_12)
	.align		4
.L_12:
        /*004c*/ 	.word	index@(_Z17init_m_l_o_kernelPfS_S_ii)
        /*0050*/ 	.word	0x00000000
.L_13:


//--------------------- .nv.compat                --------------------------
	.section	.nv.compat,"",@"SHT_CUDA_COMPAT_INFO"
	.align	4
        /*0000*/ 	.byte	0x02, 0x09, 0x00, 0x00, 0x02, 0x02, 0x01, 0x00, 0x02, 0x05, 0x05, 0x00, 0x03, 0x07, 0x01, 0x01
        /*0010*/ 	.byte	0x02, 0x03, 0x00, 0x00, 0x02, 0x06, 0x01, 0x00, 0x04, 0x0b, 0x08, 0x00, 0x01, 0x00, 0x00, 0x00
        /*0020*/ 	.byte	0x00, 0x00, 0x00, 0x00


//--------------------- .nv.info._Z17flash_step_kernelPKfS0_S0_PfS1_S1_iiif --------------------------
	.section	.nv.info._Z17flash_step_kernelPKfS0_S0_PfS1_S1_iiif,"",@"SHT_CUDA_INFO"
	.sectionflags	@""
	.align	4


	//----- nvinfo : EIATTR_CUDA_API_VERSION
	.align		4
        /*0000*/ 	.byte	0x04, 0x37
        /*0002*/ 	.short	(.L_15 - .L_14)
.L_14:
        /*0004*/ 	.word	0x00000082


	//----- nvinfo : EIATTR_KPARAM_INFO
	.align		4
.L_15:
        /*0008*/ 	.byte	0x04, 0x17
        /*000a*/ 	.short	(.L_17 - .L_16)
.L_16:
        /*000c*/ 	.word	0x00000000
        /*0010*/ 	.short	0x0009
        /*0012*/ 	.short	0x003c
        /*0014*/ 	.byte	0x00, 0xf0, 0x11, 0x00


	//----- nvinfo : EIATTR_KPARAM_INFO
	.align		4
.L_17:
        /*0018*/ 	.byte	0x04, 0x17
        /*001a*/ 	.short	(.L_19 - .L_18)
.L_18:
        /*001c*/ 	.word	0x00000000
        /*0020*/ 	.short	0x0008
        /*0022*/ 	.short	0x0038
        /*0024*/ 	.byte	0x00, 0xf0, 0x11, 0x00


	//----- nvinfo : EIATTR_KPARAM_INFO
	.align		4
.L_19:
        /*0028*/ 	.byte	0x04, 0x17
        /*002a*/ 	.short	(.L_21 - .L_20)
.L_20:
        /*002c*/ 	.word	0x00000000
        /*0030*/ 	.short	0x0007
        /*0032*/ 	.short	0x0034
        /*0034*/ 	.byte	0x00, 0xf0, 0x11, 0x00


	//----- nvinfo : EIATTR_KPARAM_INFO
	.align		4
.L_21:
        /*0038*/ 	.byte	0x04, 0x17
        /*003a*/ 	.short	(.L_23 - .L_22)
.L_22:
        /*003c*/ 	.word	0x00000000
        /*0040*/ 	.short	0x0006
        /*0042*/ 	.short	0x0030
        /*0044*/ 	.byte	0x00, 0xf0, 0x11, 0x00


	//----- nvinfo : EIATTR_KPARAM_INFO
	.align		4
.L_23:
        /*0048*/ 	.byte	0x04, 0x17
        /*004a*/ 	.short	(.L_25 - .L_24)
.L_24:
        /*004c*/ 	.word	0x00000000
        /*0050*/ 	.short	0x0005
        /*0052*/ 	.short	0x0028
        /*0054*/ 	.byte	0x00, 0xf5, 0x21, 0x00


	//----- nvinfo : EIATTR_KPARAM_INFO
	.align		4
.L_25:
        /*0058*/ 	.byte	0x04, 0x17
        /*005a*/ 	.short	(.L_27 - .L_26)
.L_26:
        /*005c*/ 	.word	0x00000000
        /*0060*/ 	.short	0x0004
        /*0062*/ 	.short	0x0020
        /*0064*/ 	.byte	0x00, 0xf5, 0x21, 0x00


	//----- nvinfo : EIATTR_KPARAM_INFO
	.align		4
.L_27:
        /*0068*/ 	.byte	0x04, 0x17
        /*006a*/ 	.short	(.L_29 - .L_28)
.L_28:
        /*006c*/ 	.word	0x00000000
        /*0070*/ 	.short	0x0003
        /*0072*/ 	.short	0x0018
        /*0074*/ 	.byte	0x00, 0xf5, 0x21, 0x00


	//----- nvinfo : EIATTR_KPARAM_INFO
	.align		4
.L_29:
        /*0078*/ 	.byte	0x04, 0x17
        /*007a*/ 	.short	(.L_31 - .L_30)
.L_30:
        /*007c*/ 	.word	0x00000000
        /*0080*/ 	.short	0x0002
        /*0082*/ 	.short	0x0010
        /*0084*/ 	.byte	0x00, 0xf5, 0x21, 0x00


	//----- nvinfo : EIATTR_KPARAM_INFO
	.align		4
.L_31:
        /*0088*/ 	.byte	0x04, 0x17
        /*008a*/ 	.short	(.L_33 - .L_32)
.L_32:
        /*008c*/ 	.word	0x00000000
        /*0090*/ 	.short	0x0001
        /*0092*/ 	.short	0x0008
        /*0094*/ 	.byte	0x00, 0xf5, 0x21, 0x00


	//----- nvinfo : EIATTR_KPARAM_INFO
	.align		4
.L_33:
        /*0098*/ 	.byte	0x04, 0x17
        /*009a*/ 	.short	(.L_35 - .L_34)
.L_34:
        /*009c*/ 	.word	0x00000000
        /*00a0*/ 	.short	0x0000
        /*00a2*/ 	.short	0x0000
        /*00a4*/ 	.byte	0x00, 0xf5, 0x21, 0x00


	//----- nvinfo : EIATTR_SPARSE_MMA_MASK
	.align		4
.L_35:
        /*00a8*/ 	.byte	0x03, 0x50
        /*00aa*/ 	.short	0x0000


	//----- nvinfo : EIATTR_MAXREG_COUNT
	.align		4
        /*00ac*/ 	.byte	0x03, 0x1b
        /*00ae*/ 	.short	0x00ff


	//----- nvinfo : EIATTR_NUM_BARRIERS
	.align		4
        /*00b0*/ 	.byte	0x02, 0x4c
        /*00b2*/ 	.byte	0x01
	.zero		1


	//----- nvinfo : EIATTR_MERCURY_ISA_VERSION
	.align		4
        /*00b4*/ 	.byte	0x03, 0x5f
        /*00b6*/ 	.short	0x0101


	//----- nvinfo : EIATTR_COOP_GROUP_MASK_REGIDS
	.align		4
        /*00b8*/ 	.byte	0x04, 0x29
        /*00ba*/ 	.short	(.L_37 - .L_36)


	//   ....[0]....
.L_36:
        /*00bc*/ 	.word	0xffffffff


	//   ....[1]....
        /*00c0*/ 	.word	0xffffffff


	//   ....[2]....
        /*00c4*/ 	.word	0xffffffff


	//   ....[3]....
        /*00c8*/ 	.word	0xffffffff


	//   ....[4]....
        /*00cc*/ 	.word	0xffffffff


	//   ....[5]....
        /*00d0*/ 	.word	0xffffffff


	//   ....[6]....
        /*00d4*/ 	.word	0xffffffff


	//   ....[7]....
        /*00d8*/ 	.word	0xffffffff


	//   ....[8]....
        /*00dc*/ 	.word	0xffffffff


	//   ....[9]....
        /*00e0*/ 	.word	0xffffffff


	//   ....[10]....
        /*00e4*/ 	.word	0xffffffff


	//   ....[11]....
        /*00e8*/ 	.word	0xffffffff


	//   ....[12]....
        /*00ec*/ 	.word	0xffffffff


	//   ....[13]....
        /*00f0*/ 	.word	0xffffffff


	//   ....[14]....
        /*00f4*/ 	.word	0xffffffff


	//   ....[15]....
        /*00f8*/ 	.word	0xffffffff


	//   ....[16]....
        /*00fc*/ 	.word	0xffffffff


	//   ....[17]....
        /*0100*/ 	.word	0xffffffff


	//   ....[18]....
        /*0104*/ 	.word	0xffffffff


	//   ....[19]....
        /*0108*/ 	.word	0xffffffff


	//   ....[20]....
        /*010c*/ 	.word	0xffffffff


	//   ....[21]....
        /*0110*/ 	.word	0xffffffff


	//   ....[22]....
        /*0114*/ 	.word	0xffffffff


	//   ....[23]....
        /*0118*/ 	.word	0xffffffff


	//   ....[24]....
        /*011c*/ 	.word	0xffffffff


	//   ....[25]....
        /*0120*/ 	.word	0xffffffff


	//   ....[26]....
        /*0124*/ 	.word	0xffffffff


	//   ....[27]....
        /*0128*/ 	.word	0xffffffff


	//   ....[28]....
        /*012c*/ 	.word	0xffffffff


	//   ....[29]....
        /*0130*/ 	.word	0xffffffff


	//   ....[30]....
        /*0134*/ 	.word	0xffffffff


	//   ....[31]....
        /*0138*/ 	.word	0xffffffff


	//   ....[32]....
        /*013c*/ 	.word	0xffffffff


	//   ....[33]....
        /*0140*/ 	.word	0xffffffff


	//   ....[34]....
        /*0144*/ 	.word	0xffffffff


	//   ....[35]....
        /*0148*/ 	.word	0xffffffff


	//   ....[36]....
        /*014c*/ 	.word	0xffffffff


	//   ....[37]....
        /*0150*/ 	.word	0xffffffff


	//   ....[38]....
        /*0154*/ 	.word	0xffffffff


	//   ....[39]....
        /*0158*/ 	.word	0xffffffff


	//   ....[40]....
        /*015c*/ 	.word	0xffffffff


	//   ....[41]....
        /*0160*/ 	.word	0xffffffff


	//   ....[42]....
        /*0164*/ 	.word	0x05000012


	//   ....[43]....
        /*0168*/ 	.word	0x05000012


	//   ....[44]....
        /*016c*/ 	.word	0x05000012


	//   ....[45]....
        /*0170*/ 	.word	0x05000012


	//   ....[46]....
        /*0174*/ 	.word	0x05000012


	//   ....[47]....
        /*0178*/ 	.word	0x05000012


	//   ....[48]....
        /*017c*/ 	.word	0x05000012


	//   ....[49]....
        /*0180*/ 	.word	0x05000012


	//   ....[50]....
        /*0184*/ 	.word	0x05000012


	//   ....[51]....
        /*0188*/ 	.word	0x05000012


	//   ....[52]....
        /*018c*/ 	.word	0x05000012


	//   ....[53]....
        /*0190*/ 	.word	0x05000012


	//   ....[54]....
        /*0194*/ 	.word	0x05000012


	//   ....[55]....
        /*0198*/ 	.word	0x05000012


	//   ....[56]....
        /*019c*/ 	.word	0x05000012


	//   ....[57]....
        /*01a0*/ 	.word	0x05000012


	//   ....[58]....
        /*01a4*/ 	.word	0x05000012


	//   ....[59]....
        /*01a8*/ 	.word	0x05000012


	//   ....[60]....
        /*01ac*/ 	.word	0x05000012


	//   ....[61]....
        /*01b0*/ 	.word	0x05000012


	//   ....[62]....
        /*01b4*/ 	.word	0x05000012


	//   ....[63]....
        /*01b8*/ 	.word	0x05000012


	//   ....[64]....
        /*01bc*/ 	.word	0x05000012


	//   ....[65]....
        /*01c0*/ 	.word	0x05000012


	//   ....[66]....
        /*01c4*/ 	.word	0x05000012


	//   ....[67]....
        /*01c8*/ 	.word	0x05000012


	//   ....[68]....
        /*01cc*/ 	.word	0x05000012


	//   ....[69]....
        /*01d0*/ 	.word	0x05000012


	//   ....[70]....
        /*01d4*/ 	.word	0x05000012


	//   ....[71]....
        /*01d8*/ 	.word	0x05000012


	//   ....[72]....
        /*01dc*/ 	.word	0x05000012


	//   ....[73]....
        /*01e0*/ 	.word	0x05000012


	//----- nvinfo : EIATTR_COOP_GROUP_INSTR_OFFSETS
	.align		4
.L_37:
        /*01e4*/ 	.byte	0x04, 0x28
        /*01e6*/ 	.short	(.L_39 - .L_38)


	//   ....[0]....
.L_38:
        /*01e8*/ 	.word	0x00002640


	//   ....[1]....
        /*01ec*/ 	.word	0x00002660


	//   ....[2]....
        /*01f0*/ 	.word	0x00002680


	//   ....[3]....
        /*01f4*/ 	.word	0x000026a0


	//   ....[4]....
        /*01f8*/ 	.word	0x000026c0


	//   ....[5]....
        /*01fc*/ 	.word	0x00002790


	//   ....[6]....
        /*0200*/ 	.word	0x000027b0


	//   ....[7]....
        /*0204*/ 	.word	0x000027e0


	//   ....[8]....
        /*0208*/ 	.word	0x000028c0


	//   ....[9]....
        /*020c*/ 	.word	0x00002980


	//   ....[10]....
        /*0210*/ 	.word	0x00002b70


	//   ....[11]....
        /*0214*/ 	.word	0x00002b80


	//   ....[12]....
        /*0218*/ 	.word	0x00002bb0


	//   ....[13]....
        /*021c*/ 	.word	0x00002bd0


	//   ....[14]....
        /*0220*/ 	.word	0x00002c20


	//   ....[15]....
        /*0224*/ 	.word	0x00002c50


	//   ....[16]....
        /*0228*/ 	.word	0x00002c60


	//   ....[17]....
        /*022c*/ 	.word	0x00002c90


	//   ....[18]....
        /*0230*/ 	.word	0x00002ca0


	//   ....[19]....
        /*0234*/ 	.word	0x00002cf0


	//   ....[20]....
        /*0238*/ 	.word	0x00002d20


	//   ....[21]....
        /*023c*/ 	.word	0x00002d70


	//   ....[22]....
        /*0240*/ 	.word	0x00002da0


	//   ....[23]....
        /*0244*/ 	.word	0x00002db0


	//   ....[24]....
        /*0248*/ 	.word	0x00002de0


	//   ....[25]....
        /*024c*/ 	.word	0x00002df0


	//   ....[26]....
        /*0250*/ 	.word	0x00002e20


	//   ....[27]....
        /*0254*/ 	.word	0x00002e90


	//   ....[28]....
        /*0258*/ 	.word	0x00002ec0


	//   ....[29]....
        /*025c*/ 	.word	0x00002ef0


	//   ....[30]....
        /*0260*/ 	.word	0x00002f00


	//   ....[31]....
        /*0264*/ 	.word	0x00002f30


	//   ....[32]....
        /*0268*/ 	.word	0x00002f40


	//   ....[33]....
        /*026c*/ 	.word	0x00002f70


	//   ....[34]....
        /*0270*/ 	.word	0x00002fc0


	//   ....[35]....
        /*0274*/ 	.word	0x00003010


	//   ....[36]....
        /*0278*/ 	.word	0x00003040


	//   ....[37]....
        /*027c*/ 	.word	0x00003070


	//   ....[38]....
        /*0280*/ 	.word	0x00003080


	//   ....[39]....
        /*0284*/ 	.word	0x00003090


	//   ....[40]....
        /*0288*/ 	.word	0x000030b0


	//   ....[41]....
        /*028c*/ 	.word	0x000030c0


	//   ....[42]....
        /*0290*/ 	.word	0x000033c0


	//   ....[43]....
        /*0294*/ 	.word	0x00003460


	//   ....[44]....
        /*0298*/ 	.word	0x000034d0


	//   ....[45]....
        /*029c*/ 	.word	0x00003540


	//   ....[46]....
        /*02a0*/ 	.word	0x000035a0


	//   ....[47]....
        /*02a4*/ 	.word	0x00003620


	//   ....[48]....
        /*02a8*/ 	.word	0x000036a0


	//   ....[49]....
        /*02ac*/ 	.word	0x00003710


	//   ....[50]....
        /*02b0*/ 	.word	0x00003780


	//   ....[51]....
        /*02b4*/ 	.word	0x000037e0


	//   ....[52]....
        /*02b8*/ 	.word	0x00003850


	//   ....[53]....
        /*02bc*/ 	.word	0x000038d0


	//   ....[54]....
        /*02c0*/ 	.word	0x00003950


	//   ....[55]....
        /*02c4*/ 	.word	0x000039c0


	//   ....[56]....
        /*02c8*/ 	.word	0x00003a30


	//   ....[57]....
        /*02cc*/ 	.word	0x00003a90


	//   ....[58]....
        /*02d0*/ 	.word	0x00003af0


	//   ....[59]....
        /*02d4*/ 	.word	0x00003b60


	//   ....[60]....
        /*02d8*/ 	.word	0x00003bd0


	//   ....[61]....
        /*02dc*/ 	.word	0x00003c40


	//   ....[62]....
        /*02e0*/ 	.word	0x00003cb0


	//   ....[63]....
        /*02e4*/ 	.word	0x00003d30


	//   ....[64]....
        /*02e8*/ 	.word	0x00003da0


	//   ....[65]....
        /*02ec*/ 	.word	0x00003e10


	//   ....[66]....
        /*02f0*/ 	.word	0x00003e70


	//   ....[67]....
        /*02f4*/ 	.word	0x00003ee0


	//   ....[68]....
        /*02f8*/ 	.word	0x00003f40


	//   ....[69]....
        /*02fc*/ 	.word	0x00003fb0


	//   ....[70]....
        /*0300*/ 	.word	0x00004020


	//   ....[71]....
        /*0304*/ 	.word	0x00004090


	//   ....[72]....
        /*0308*/ 	.word	0x000040f0


	//   ....[73]....
        /*030c*/ 	.word	0x00004150


	//----- nvinfo : EIATTR_VRC_CTA_INIT_COUNT
	.align		4
.L_39:
        /*0310*/ 	.byte	0x02, 0x4a
	.zero		1
	.zero		1


	//----- nvinfo : EIATTR_EXIT_INSTR_OFFSETS
	.align		4
        /*0314*/ 	.byte	0x04, 0x1c
        /*0316*/ 	.short	(.L_41 - .L_40)


	//   ....[0]....
.L_40:
        /*0318*/ 	.word	0x000032d0


	//   ....[1]....
        /*031c*/ 	.word	0x00003340


	//----- nvinfo : EIATTR_CRS_STACK_SIZE
	.align		4
.L_41:
        /*0320*/ 	.byte	0x04, 0x1e
        /*0322*/ 	.short	(.L_43 - .L_42)
.L_42:
        /*0324*/ 	.word	0x00000000


	//----- nvinfo : EIATTR_CBANK_PARAM_SIZE
	.align		4
.L_43:
        /*0328*/ 	.byte	0x03, 0x19
        /*032a*/ 	.short	0x0040


	//----- nvinfo : EIATTR_PARAM_CBANK
	.align		4
        /*032c*/ 	.byte	0x04, 0x0a
        /*032e*/ 	.short	(.L_45 - .L_44)
	.align		4
.L_44:
        /*0330*/ 	.word	index@(.nv.constant0._Z17flash_step_kernelPKfS0_S0_PfS1_S1_iiif)
        /*0334*/ 	.short	0x0380
        /*0336*/ 	.short	0x0040


	//----- nvinfo : EIATTR_SW_WAR
	.align		4
.L_45:
        /*0338*/ 	.byte	0x04, 0x36
        /*033a*/ 	.short	(.L_47 - .L_46)
.L_46:
        /*033c*/ 	.word	0x00000008
.L_47:


//--------------------- .nv.info._Z17init_m_l_o_kernelPfS_S_ii --------------------------
	.section	.nv.info._Z17init_m_l_o_kernelPfS_S_ii,"",@"SHT_CUDA_INFO"
	.sectionflags	@""
	.align	4


	//----- nvinfo : EIATTR_CUDA_API_VERSION
	.align		4
        /*0000*/ 	.byte	0x04, 0x37
        /*0002*/ 	.short	(.L_49 - .L_48)
.L_48:
        /*0004*/ 	.word	0x00000082


	//----- nvinfo : EIATTR_KPARAM_INFO
	.align		4
.L_49:
        /*0008*/ 	.byte	0x04, 0x17
        /*000a*/ 	.short	(.L_51 - .L_50)
.L_50:
        /*000c*/ 	.word	0x00000000
        /*0010*/ 	.short	0x0004
        /*0012*/ 	.short	0x001c
        /*0014*/ 	.byte	0x00, 0xf0, 0x11, 0x00


	//----- nvinfo : EIATTR_KPARAM_INFO
	.align		4
.L_51:
        /*0018*/ 	.byte	0x04, 0x17
        /*001a*/ 	.short	(.L_53 - .L_52)
.L_52:
        /*001c*/ 	.word	0x00000000
        /*0020*/ 	.short	0x0003
        /*0022*/ 	.short	0x0018
        /*0024*/ 	.byte	0x00, 0xf0, 0x11, 0x00


	//----- nvinfo : EIATTR_KPARAM_INFO
	.align		4
.L_53:
        /*0028*/ 	.byte	0x04, 0x17
        /*002a*/ 	.short	(.L_55 - .L_54)
.L_54:
        /*002c*/ 	.word	0x00000000
        /*0030*/ 	.short	0x0002
        /*0032*/ 	.short	0x0010
        /*0034*/ 	.byte	0x00, 0xf5, 0x21, 0x00


	//----- nvinfo : EIATTR_KPARAM_INFO
	.align		4
.L_55:
        /*0038*/ 	.byte	0x04, 0x17
        /*003a*/ 	.short	(.L_57 - .L_56)
.L_56:
        /*003c*/ 	.word	0x00000000
        /*0040*/ 	.short	0x0001
        /*0042*/ 	.short	0x0008
        /*0044*/ 	.byte	0x00, 0xf5, 0x21, 0x00


	//----- nvinfo : EIATTR_KPARAM_INFO
	.align		4
.L_57:
        /*0048*/ 	.byte	0x04, 0x17
        /*004a*/ 	.short	(.L_59 - .L_58)
.L_58:
        /*004c*/ 	.word	0x00000000
        /*0050*/ 	.short	0x0000
        /*0052*/ 	.short	0x0000
        /*0054*/ 	.byte	0x00, 0xf5, 0x21, 0x00


	//----- nvinfo : EIATTR_SPARSE_MMA_MASK
	.align		4
.L_59:
        /*0058*/ 	.byte	0x03, 0x50
        /*005a*/ 	.short	0x0000


	//----- nvinfo : EIATTR_MAXREG_COUNT
	.align		4
        /*005c*/ 	.byte	0x03, 0x1b
        /*005e*/ 	.short	0x00ff


	//----- nvinfo : EIATTR_MERCURY_ISA_VERSION
	.align		4
        /*0060*/ 	.byte	0x03, 0x5f
        /*0062*/ 	.short	0x0101


	//----- nvinfo : EIATTR_VRC_CTA_INIT_COUNT
	.align		4
        /*0064*/ 	.byte	0x02, 0x4a
	.zero		1
	.zero		1


	//----- nvinfo : EIATTR_EXIT_INSTR_OFFSETS
	.align		4
        /*0068*/ 	.byte	0x04, 0x1c
        /*006a*/ 	.short	(.L_61 - .L_60)


	//   ....[0]....
.L_60:
        /*006c*/ 	.word	0x00000260


	//   ....[1]....
        /*0070*/ 	.word	0x00000300


	//----- nvinfo : EIATTR_CRS_STACK_SIZE
	.align		4
.L_61:
        /*0074*/ 	.byte	0x04, 0x1e
        /*0076*/ 	.short	(.L_63 - .L_62)
.L_62:
        /*0078*/ 	.word	0x00000000


	//----- nvinfo : EIATTR_CBANK_PARAM_SIZE
	.align		4
.L_63:
        /*007c*/ 	.byte	0x03, 0x19
        /*007e*/ 	.short	0x0020


	//----- nvinfo : EIATTR_PARAM_CBANK
	.align		4
        /*0080*/ 	.byte	0x04, 0x0a
        /*0082*/ 	.short	(.L_65 - .L_64)
	.align		4
.L_64:
        /*0084*/ 	.word	index@(.nv.constant0._Z17init_m_l_o_kernelPfS_S_ii)
        /*0088*/ 	.short	0x0380
        /*008a*/ 	.short	0x0020


	//----- nvinfo : EIATTR_SW_WAR
	.align		4
.L_65:
        /*008c*/ 	.byte	0x04, 0x36
        /*008e*/ 	.short	(.L_67 - .L_66)
.L_66:
        /*0090*/ 	.word	0x00000008
.L_67:


//--------------------- .nv.callgraph             --------------------------
	.section	.nv.callgraph,"",@"SHT_CUDA_CALLGRAPH"
	.align	4
	.sectionentsize	8
	.align		4
        /*0000*/ 	.word	0x00000000
	.align		4
        /*0004*/ 	.word	0xffffffff
	.align		4
        /*0008*/ 	.word	0x00000000
	.align		4
        /*000c*/ 	.word	0xfffffffe
	.align		4
        /*0010*/ 	.word	0x00000000
	.align		4
        /*0014*/ 	.word	0xfffffffd
	.align		4
        /*0018*/ 	.word	0x00000000
	.align		4
        /*001c*/ 	.word	0xfffffffc


//--------------------- .text._Z17flash_step_kernelPKfS0_S0_PfS1_S1_iiif --------------------------
	.section	.text._Z17flash_step_kernelPKfS0_S0_PfS1_S1_iiif,"ax",@progbits
	.align	128
        .global         _Z17flash_step_kernelPKfS0_S0_PfS1_S1_iiif
        .type           _Z17flash_step_kernelPKfS0_S0_PfS1_S1_iiif,@function
        .size           _Z17flash_step_kernelPKfS0_S0_PfS1_S1_iiif,(.L_x_83 - _Z17flash_step_kernelPKfS0_S0_PfS1_S1_iiif)
        .other          _Z17flash_step_kernelPKfS0_S0_PfS1_S1_iiif,@"STO_CUDA_ENTRY STV_DEFAULT"
_Z17flash_step_kernelPKfS0_S0_PfS1_S1_iiif:
.text._Z17flash_step_kernelPKfS0_S0_PfS1_S1_iiif:
[----:B------:R-:W-:Y:S01]  /*0000*/  LDC R1, c[0x0][0x37c] ;  /* 0x0000df00ff017b82 */ /* 0x000fe20000000800 */
[----:B------:R-:W0:Y:S07]  /*0010*/  S2R R0, SR_CTAID.X ;  /* 0x0000000000007919 */ /* 0x000e2e0000002500 */
[----:B------:R-:W1:Y:S01]  /*0020*/  LDC.64 R10, c[0x0][0x3a0] ;  /* 0x0000e800ff0a7b82 */ /* 0x000e620000000a00 */
[----:B------:R-:W2:Y:S01]  /*0030*/  LDCU.64 UR6, c[0x0][0x358] ;  /* 0x00006b00ff0677ac */ /* 0x000ea20008000a00 */
[----:B------:R-:W0:Y:S01]  /*0040*/  S2R R9, SR_TID.Y ;  /* 0x0000000000097919 */ /* 0x000e220000002200 */
[----:B------:R-:W3:Y:S05]  /*0050*/  LDCU UR4, c[0x0][0x3b4] ;  /* 0x00007680ff0477ac */ /* 0x000eea0008000800 */
[----:B------:R-:W4:Y:S01]  /*0060*/  LDC.64 R12, c[0x0][0x3a8] ;  /* 0x0000ea00ff0c7b82 */ /* 0x000f220000000a00 */
[----:B0-----:R-:W-:-:S05]  /*0070*/  LEA R2, R0, R9, 0x4 ;  /* 0x0000000900027211 */ /* 0x001fca00078e20ff */
[----:B-1----:R-:W-:-:S04]  /*0080*/  IMAD.WIDE.U32 R10, R2, 0x4, R10 ;  /* 0x00000004020a7825 */ /* 0x002fc800078e000a */
[----:B----4-:R-:W-:Y:S01]  /*0090*/  IMAD.WIDE.U32 R12, R2, 0x4, R12 ;  /* 0x00000004020c7825 */ /* 0x010fe200078e000c */
[----:B--2---:R0:W5:Y:S04]  /*00a0*/  LDG.E R3, desc[UR6][R10.64] ;  /* 0x000000060a037981 */ /* 0x004168000c1e1900 */
[----:B------:R0:W5:Y:S01]  /*00b0*/  LDG.E R4, desc[UR6][R12.64] ;  /* 0x000000060c047981 */ /* 0x000162000c1e1900 */
[----:B---3--:R-:W-:Y:S01]  /*00c0*/  IMAD.U32 R5, RZ, RZ, UR4 ;  /* 0x00000004ff057e24 */ /* 0x008fe2000f8e00ff */
[----:B------:R-:W-:Y:S01]  /*00d0*/  BSSY.RECONVERGENT B0, `(.L_x_0) ;  /* 0x000008c000007945 */ /* 0x000fe20003800200 */
[----:B------:R-:W1:Y:S03]  /*00e0*/  S2R R6, SR_TID.X ;  /* 0x0000000000067919 */ /* 0x000e660000002100 */
[----:B------:R-:W-:-:S02]  /*00f0*/  SHF.R.S32.HI R7, RZ, 0x1f, R5 ;  /* 0x0000001fff077819 */ /* 0x000fc40000011405 */
[----:B-1----:R-:W-:-:S13]  /*0100*/  ISETP.GE.AND P0, PT, R6, R5, PT ;  /* 0x000000050600720c */ /* 0x002fda0003f06270 */
[----:B0-----:R-:W-:Y:S05]  /*0110*/  @P0 BRA `(.L_x_1) ;  /* 0x00000008001c0947 */ /* 0x001fea0003800000 */
[----:B------:R-:W-:Y:S01]  /*0120*/  LOP3.LUT R8, RZ, R6, RZ, 0x33, !PT ;  /* 0x00000006ff087212 */ /* 0x000fe200078e33ff */
[----:B------:R-:W-:Y:S03]  /*0130*/  BSSY.RECONVERGENT B1, `(.L_x_2) ;  /* 0x0000023000017945 */ /* 0x000fe60003800200 */
[----:B------:R-:W-:-:S04]  /*0140*/  IADD3 R16, PT, PT, R8, R5, RZ ;  /* 0x0000000508107210 */ /* 0x000fc80007ffe0ff */
[C---:B------:R-:W-:Y:S02]  /*0150*/  LOP3.LUT R8, R16.reuse, 0x60, RZ, 0xc0, !PT ;  /* 0x0000006010087812 */ /* 0x040fe400078ec0ff */
[----:B------:R-:W-:Y:S02]  /*0160*/  ISETP.GE.U32.AND P1, PT, R16, 0x60, PT ;  /* 0x000000601000780c */ /* 0x000fe40003f26070 */
[----:B------:R-:W-:Y:S01]  /*0170*/  ISETP.NE.AND P0, PT, R8, 0x60, PT ;  /* 0x000000600800780c */ /* 0x000fe20003f05270 */
[----:B------:R-:W-:-:S12]  /*0180*/  IMAD.MOV.U32 R8, RZ, RZ, R6 ;  /* 0x000000ffff087224 */ /* 0x000fd800078e0006 */
[----:B------:R-:W-:Y:S05]  /*0190*/  @!P0 BRA `(.L_x_3) ;  /* 0x0000000000708947 */ /* 0x000fea0003800000 */
[----:B------:R-:W0:Y:S01]  /*01a0*/  S2UR UR5, SR_CgaCtaId ;  /* 0x00000000000579c3 */ /* 0x000e220000008800 */
[----:B------:R-:W-:Y:S01]  /*01b0*/  IMAD.WIDE.U32 R10, R2, R5, RZ ;  /* 0x00000005020a7225 */ /* 0x000fe200078e00ff */
[----:B------:R-:W1:Y:S01]  /*01c0*/  LDCU.64 UR8, c[0x0][0x380] ;  /* 0x00007000ff0877ac */ /* 0x000e620008000a00 */
[----:B------:R-:W-:Y:S02]  /*01d0*/  LEA.HI R16, R16, 0x1, RZ, 0x1b ;  /* 0x0000000110107811 */ /* 0x000fe400078fd8ff */
[----:B------:R-:W-:Y:S01]  /*01e0*/  IMAD R11, R2, R7, R11 ;  /* 0x00000007020b7224 */ /* 0x000fe200078e020b */
[----:B------:R-:W-:Y:S01]  /*01f0*/  SHF.L.U32 R14, R10, 0x2, RZ ;  /* 0x000000020a0e7819 */ /* 0x000fe200000006ff */
[----:B------:R-:W-:Y:S01]  /*0200*/  UMOV UR4, 0x400 ;  /* 0x0000040000047882 */ /* 0x000fe20000000000 */
[C---:B------:R-:W-:Y:S01]  /*0210*/  IMAD.SHL.U32 R8, R16.reuse, 0x20, RZ ;  /* 0x0000002010087824 */ /* 0x040fe200078e00ff */
[----:B------:R-:W-:Y:S02]  /*0220*/  LOP3.LUT R16, R16, 0x3, RZ, 0xc0, !PT ;  /* 0x0000000310107812 */ /* 0x000fe400078ec0ff */
[----:B------:R-:W-:-:S02]  /*0230*/  SHF.L.U64.HI R15, R10, 0x2, R11 ;  /* 0x000000020a0f7819 */ /* 0x000fc4000001020b */
[----:B------:R-:W-:Y:S01]  /*0240*/  IADD3 R16, PT, PT, -R16, RZ, RZ ;  /* 0x000000ff10107210 */ /* 0x000fe20007ffe1ff */
[----:B------:R-:W-:Y:S01]  /*0250*/  IMAD.WIDE.U32 R10, R6, 0x4, R14 ;  /* 0x00000004060a7825 */ /* 0x000fe200078e000e */
[----:B------:R-:W-:-:S03]  /*0260*/  LOP3.LUT R15, R8, 0x60, RZ, 0xc0, !PT ;  /* 0x00000060080f7812 */ /* 0x000fc600078ec0ff */
[--C-:B------:R-:W-:Y:S01]  /*0270*/  IMAD R14, R9, 0x41, R6.reuse ;  /* 0x00000041090e7824 */ /* 0x100fe200078e0206 */
[----:B-1----:R-:W-:Y:S01]  /*0280*/  IADD3 R10, P0, PT, R10, UR8, RZ ;  /* 0x000000080a0a7c10 */ /* 0x002fe2000ff1e0ff */
[----:B------:R-:W-:Y:S01]  /*0290*/  IMAD.IADD R8, R15, 0x1, R6 ;  /* 0x000000010f087824 */ /* 0x000fe200078e0206 */
[----:B0-----:R-:W-:Y:S02]  /*02a0*/  ULEA UR4, UR5, UR4, 0x18 ;  /* 0x0000000405047291 */ /* 0x001fe4000f8ec0ff */
[----:B------:R-:W-:-:S04]  /*02b0*/  IADD3.X R17, PT, PT, R11, UR9, RZ, P0, !PT ;  /* 0x000000090b117c10 */ /* 0x000fc800087fe4ff */
[----:B------:R-:W-:-:S07]  /*02c0*/  LEA R14, R14, UR4, 0x2 ;  /* 0x000000040e0e7c11 */ /* 0x000fce000f8e10ff */
.L_x_4:
[----:B------:R-:W-:-:S06]  /*02d0*/  MOV R11, R17 ;  /* 0x00000011000b7202 */ /* 0x000fcc0000000f00 */
[----:B------:R0:W2:Y:S01]  /*02e0*/  LDG.E.CONSTANT R11, desc[UR6][R10.64] ;  /* 0x000000060a0b7981 */ /* 0x0000a2000c1e9900 */
[----:B------:R-:W-:-:S05]  /*02f0*/  VIADD R16, R16, 0x1 ;  /* 0x0000000110107836 */ /* 0x000fca0000000000 */
[----:B------:R-:W-:Y:S02]  /*0300*/  ISETP.NE.AND P0, PT, R16, RZ, PT ;  /* 0x000000ff1000720c */ /* 0x000fe40003f05270 */
[----:B0-----:R-:W-:-:S04]  /*0310*/  IADD3 R10, P2, PT, R10, 0x80, RZ ;  /* 0x000000800a0a7810 */ /* 0x001fc80007f5e0ff */
[----:B------:R-:W-:Y:S01]  /*0320*/  IADD3.X R17, PT, PT, RZ, R17, RZ, P2, !PT ;  /* 0x00000011ff117210 */ /* 0x000fe200017fe4ff */
[----:B--2---:R0:W-:Y:S02]  /*0330*/  STS [R14], R11 ;  /* 0x0000000b0e007388 */ /* 0x0041e40000000800 */
[----:B0-----:R-:W-:-:S04]  /*0340*/  VIADD R14, R14, 0x80 ;  /* 0x000000800e0e7836 */ /* 0x001fc80000000000 */
[----:B------:R-:W-:Y:S05]  /*0350*/  @P0 BRA `(.L_x_4) ;  /* 0xfffffffc00dc0947 */ /* 0x000fea000383ffff */
.L_x_3:
[----:B------:R-:W-:Y:S05]  /*0360*/  BSYNC.RECONVERGENT B1 ;  /* 0x0000000000017941 */ /* 0x000fea0003800200 */
.L_x_2:
[----:B------:R-:W-:Y:S05]  /*0370*/  @!P1 BRA `(.L_x_1) ;  /* 0x0000000400849947 */ /* 0x000fea0003800000 */
[C---:B------:R-:W-:Y:S01]  /*0380*/  IMAD.WIDE.U32 R10, R2.reuse, R5, RZ ;  /* 0x00000005020a7225 */ /* 0x040fe200078e00ff */
[----:B------:R-:W0:Y:S01]  /*0390*/  S2UR UR5, SR_CgaCtaId ;  /* 0x00000000000579c3 */ /* 0x000e220000008800 */
[----:B------:R-:W1:Y:S01]  /*03a0*/  LDCU.64 UR8, c[0x0][0x380] ;  /* 0x00007000ff0877ac */ /* 0x000e620008000a00 */
[----:B------:R-:W-:Y:S01]  /*03b0*/  BSSY.RECONVERGENT B1, `(.L_x_5) ;  /* 0x0000039000017945 */ /* 0x000fe20003800200 */
[----:B------:R-:W-:Y:S01]  /*03c0*/  IMAD R11, R2, R7, R11 ;  /* 0x00000007020b7224 */ /* 0x000fe200078e020b */
[----:B------:R-:W-:Y:S01]  /*03d0*/  SHF.L.U32 R14, R10, 0x2, RZ ;  /* 0x000000020a0e7819 */ /* 0x000fe200000006ff */
[----:B------:R-:W-:-:S03]  /*03e0*/  UMOV UR4, 0x400 ;  /* 0x0000040000047882 */ /* 0x000fc60000000000 */
[----:B------:R-:W-:-:S03]  /*03f0*/  SHF.L.U64.HI R15, R10, 0x2, R11 ;  /* 0x000000020a0f7819 */ /* 0x000fc6000001020b */
[----:B------:R-:W-:-:S04]  /*0400*/  IMAD.WIDE.U32 R10, R8, 0x4, R14 ;  /* 0x00000004080a7825 */ /* 0x000fc800078e000e */
[--C-:B------:R-:W-:Y:S01]  /*0410*/  IMAD.IADD R15, R5, 0x1, -R8.reuse ;  /* 0x00000001050f7824 */ /* 0x100fe200078e0a08 */
[----:B-1----:R-:W-:Y:S01]  /*0420*/  IADD3 R10, P0, PT, R10, UR8, RZ ;  /* 0x000000080a0a7c10 */ /* 0x002fe2000ff1e0ff */
[----:B------:R-:W-:-:S03]  /*0430*/  IMAD R14, R9, 0x41, R8 ;  /* 0x00000041090e7824 */ /* 0x000fc600078e0208 */
[----:B------:R-:W-:Y:S01]  /*0440*/  ISETP.GT.AND P1, PT, R15, 0x180, PT ;  /* 0x000001800f00780c */ /* 0x000fe20003f24270 */
[----:B0-----:R-:W-:Y:S01]  /*0450*/  ULEA UR4, UR5, UR4, 0x18 ;  /* 0x0000000405047291 */ /* 0x001fe2000f8ec0ff */
[----:B------:R-:W-:-:S04]  /*0460*/  IADD3 R10, P2, PT, R10, 0x100, RZ ;  /* 0x000001000a0a7810 */ /* 0x000fc80007f5e0ff */
[----:B------:R-:W-:Y:S02]  /*0470*/  IADD3.X R11, PT, PT, RZ, UR9, R11, P2, P0 ;  /* 0x00000009ff0b7c10 */ /* 0x000fe400097e040b */
[----:B------:R-:W-:Y:S02]  /*0480*/  LEA R14, R14, UR4, 0x2 ;  /* 0x000000040e0e7c11 */ /* 0x000fe4000f8e10ff */
[----:B------:R-:W-:Y:S02]  /*0490*/  PLOP3.LUT P0, PT, PT, PT, PT, 0x80, 0x8 ;  /* 0x000000000008781c */ /* 0x000fe40003f0f070 */
[----:B------:R-:W-:Y:S01]  /*04a0*/  IADD3 R14, PT, PT, R14, 0x100, RZ ;  /* 0x000001000e0e7810 */ /* 0x000fe20007ffe0ff */
[----:B------:R-:W-:Y:S10]  /*04b0*/  @!P1 BRA `(.L_x_6) ;  /* 0x0000000000a09947 */ /* 0x000ff40003800000 */
[----:B------:R-:W-:Y:S01]  /*04c0*/  PLOP3.LUT P0, PT, PT, PT, PT, 0x8, 0x80 ;  /* 0x000000000080781c */ /* 0x000fe20003f0e170 */
[----:B------:R-:W-:-:S12]  /*04d0*/  VIADD R15, R5, 0xfffffe80 ;  /* 0xfffffe80050f7836 */ /* 0x000fd80000000000 */
.L_x_7:
[----:B------:R-:W2:Y:S04]  /*04e0*/  LDG.E.CONSTANT R17, desc[UR6][R10.64+-0x100] ;  /* 0xffff00060a117981 */ /* 0x000ea8000c1e9900 */
[----:B------:R-:W3:Y:S04]  /*04f0*/  LDG.E.CONSTANT R19, desc[UR6][R10.64+-0x80] ;  /* 0xffff80060a137981 */ /* 0x000ee8000c1e9900 */
[----:B------:R-:W4:Y:S04]  /*0500*/  LDG.E.CONSTANT R21, desc[UR6][R10.64] ;  /* 0x000000060a157981 */ /* 0x000f28000c1e9900 */
        /* <DEDUP_REMOVED lines=8> */
[----:B--2---:R0:W-:Y:S04]  /*0590*/  STS [R14+-0x100], R17 ;  /* 0xffff00110e007388 */ /* 0x0041e80000000800 */
[----:B---3--:R1:W-:Y:S04]  /*05a0*/  STS [R14+-0x80], R19 ;  /* 0xffff80130e007388 */ /* 0x0083e80000000800 */
[----:B----4-:R2:W-:Y:S04]  /*05b0*/  STS [R14], R21 ;  /* 0x000000150e007388 */ /* 0x0105e80000000800 */
[----:B------:R3:W-:Y:S04]  /*05c0*/  STS [R14+0x80], R23 ;  /* 0x000080170e007388 */ /* 0x0007e80000000800 */
[----:B------:R4:W-:Y:S04]  /*05d0*/  STS [R14+0x100], R25 ;  /* 0x000100190e007388 */ /* 0x0009e80000000800 */
[----:B0-----:R-:W4:Y:S04]  /*05e0*/  LDG.E.CONSTANT R17, desc[UR6][R10.64+0x480] ;  /* 0x000480060a117981 */ /* 0x001f28000c1e9900 */
[----:B-1----:R-:W4:Y:S04]  /*05f0*/  LDG.E.CONSTANT R19, desc[UR6][R10.64+0x500] ;  /* 0x000500060a137981 */ /* 0x002f28000c1e9900 */
[----:B--2---:R-:W2:Y:S04]  /*0600*/  LDG.E.CONSTANT R21, desc[UR6][R10.64+0x580] ;  /* 0x000580060a157981 */ /* 0x004ea8000c1e9900 */
[----:B---3--:R-:W3:Y:S04]  /*0610*/  LDG.E.CONSTANT R23, desc[UR6][R10.64+0x600] ;  /* 0x000600060a177981 */ /* 0x008ee8000c1e9900 */
[----:B----4-:R0:W4:Y:S01]  /*0620*/  LDG.E.CONSTANT R25, desc[UR6][R10.64+0x680] ;  /* 0x000680060a197981 */ /* 0x010122000c1e9900 */
[----:B------:R-:W-:-:S04]  /*0630*/  IADD3 R8, PT, PT, R8, 0x200, RZ ;  /* 0x0000020008087810 */ /* 0x000fc80007ffe0ff */
[----:B------:R-:W-:Y:S01]  /*0640*/  ISETP.GE.AND P1, PT, R8, R15, PT ;  /* 0x0000000f0800720c */ /* 0x000fe20003f26270 */
[----:B------:R-:W-:Y:S01]  /*0650*/  STS [R14+0x180], R27 ;  /* 0x0001801b0e007388 */ /* 0x000fe20000000800 */
[----:B0-----:R-:W-:-:S03]  /*0660*/  IADD3 R10, P2, PT, R10, 0x800, RZ ;  /* 0x000008000a0a7810 */ /* 0x001fc60007f5e0ff */
[----:B------:R-:W-:Y:S04]  /*0670*/  STS [R14+0x200], R29 ;  /* 0x0002001d0e007388 */ /* 0x000fe80000000800 */
[----:B------:R-:W-:Y:S01]  /*0680*/  STS [R14+0x280], R16 ;  /* 0x000280100e007388 */ /* 0x000fe20000000800 */
[----:B------:R-:W-:-:S03]  /*0690*/  IMAD.X R11, RZ, RZ, R11, P2 ;  /* 0x000000ffff0b7224 */ /* 0x000fc600010e060b */
[----:B------:R-:W-:Y:S04]  /*06a0*/  STS [R14+0x300], R18 ;  /* 0x000300120e007388 */ /* 0x000fe80000000800 */
[----:B------:R-:W-:Y:S04]  /*06b0*/  STS [R14+0x380], R20 ;  /* 0x000380140e007388 */ /* 0x000fe80000000800 */
[----:B------:R-:W-:Y:S04]  /*06c0*/  STS [R14+0x400], R22 ;  /* 0x000400160e007388 */ /* 0x000fe80000000800 */
[----:B------:R-:W-:Y:S04]  /*06d0*/  STS [R14+0x480], R17 ;  /* 0x000480110e007388 */ /* 0x000fe80000000800 */
[----:B------:R-:W-:Y:S04]  /*06e0*/  STS [R14+0x500], R19 ;  /* 0x000500130e007388 */ /* 0x000fe80000000800 */
[----:B--2---:R-:W-:Y:S04]  /*06f0*/  STS [R14+0x580], R21 ;  /* 0x000580150e007388 */ /* 0x004fe80000000800 */
[----:B---3--:R-:W-:Y:S04]  /*0700*/  STS [R14+0x600], R23 ;  /* 0x000600170e007388 */ /* 0x008fe80000000800 */
[----:B----4-:R0:W-:Y:S02]  /*0710*/  STS [R14+0x680], R25 ;  /* 0x000680190e007388 */ /* 0x0101e40000000800 */
[----:B0-----:R-:W-:Y:S01]  /*0720*/  IADD3 R14, PT, PT, R14, 0x800, RZ ;  /* 0x000008000e0e7810 */ /* 0x001fe20007ffe0ff */
[----:B------:R-:W-:Y:S06]  /*0730*/  @!P1 BRA `(.L_x_7) ;  /* 0xfffffffc00689947 */ /* 0x000fec000383ffff */
.L_x_6:
[----:B------:R-:W-:Y:S05]  /*0740*/  BSYNC.RECONVERGENT B1 ;  /* 0x0000000000017941 */ /* 0x000fea0003800200 */
.L_x_5:
[----:B------:R-:W-:Y:S01]  /*0750*/  IMAD.IADD R15, R5, 0x1, -R8 ;  /* 0x00000001050f7824 */ /* 0x000fe200078e0a08 */
[----:B------:R-:W-:Y:S04]  /*0760*/  BSSY.RECONVERGENT B1, `(.L_x_8) ;  /* 0x0000018000017945 */ /* 0x000fe80003800200 */
[----:B------:R-:W-:-:S13]  /*0770*/  ISETP.GT.AND P1, PT, R15, 0x80, PT ;  /* 0x000000800f00780c */ /* 0x000fda0003f24270 */
[----:B------:R-:W-:Y:S05]  /*0780*/  @!P1 BRA `(.L_x_9) ;  /* 0x0000000000549947 */ /* 0x000fea0003800000 */
[----:B------:R-:W2:Y:S04]  /*0790*/  LDG.E.CONSTANT R15, desc[UR6][R10.64+-0x100] ;  /* 0xffff00060a0f7981 */ /* 0x000ea8000c1e9900 */
[----:B------:R-:W3:Y:S04]  /*07a0*/  LDG.E.CONSTANT R17, desc[UR6][R10.64+-0x80] ;  /* 0xffff80060a117981 */ /* 0x000ee8000c1e9900 */
[----:B------:R-:W4:Y:S04]  /*07b0*/  LDG.E.CONSTANT R19, desc[UR6][R10.64] ;  /* 0x000000060a137981 */ /* 0x000f28000c1e9900 */
[----:B------:R-:W4:Y:S04]  /*07c0*/  LDG.E.CONSTANT R21, desc[UR6][R10.64+0x80] ;  /* 0x000080060a157981 */ /* 0x000f28000c1e9900 */
[----:B------:R-:W4:Y:S04]  /*07d0*/  LDG.E.CONSTANT R23, desc[UR6][R10.64+0x100] ;  /* 0x000100060a177981 */ /* 0x000f28000c1e9900 */
[----:B------:R-:W4:Y:S04]  /*07e0*/  LDG.E.CONSTANT R25, desc[UR6][R10.64+0x180] ;  /* 0x000180060a197981 */ /* 0x000f28000c1e9900 */
[----:B------:R-:W4:Y:S04]  /*07f0*/  LDG.E.CONSTANT R27, desc[UR6][R10.64+0x200] ;  /* 0x000200060a1b7981 */ /* 0x000f28000c1e9900 */
[----:B------:R0:W4:Y:S01]  /*0800*/  LDG.E.CONSTANT R29, desc[UR6][R10.64+0x280] ;  /* 0x000280060a1d7981 */ /* 0x000122000c1e9900 */
[----:B------:R-:W-:Y:S01]  /*0810*/  PLOP3.LUT P0, PT, PT, PT, PT, 0x8, 0x80 ;  /* 0x000000000080781c */ /* 0x000fe20003f0e170 */
[----:B------:R-:W-:Y:S01]  /*0820*/  VIADD R8, R8, 0x100 ;  /* 0x0000010008087836 */ /* 0x000fe20000000000 */
[----:B0-----:R-:W-:-:S04]  /*0830*/  IADD3 R10, P1, PT, R10, 0x400, RZ ;  /* 0x000004000a0a7810 */ /* 0x001fc80007f3e0ff */
[----:B------:R-:W-:Y:S01]  /*0840*/  IADD3.X R11, PT, PT, RZ, R11, RZ, P1, !PT ;  /* 0x0000000bff0b7210 */ /* 0x000fe20000ffe4ff */
[----:B--2---:R-:W-:Y:S04]  /*0850*/  STS [R14+-0x100], R15 ;  /* 0xffff000f0e007388 */ /* 0x004fe80000000800 */
[----:B---3--:R-:W-:Y:S04]  /*0860*/  STS [R14+-0x80], R17 ;  /* 0xffff80110e007388 */ /* 0x008fe80000000800 */
[----:B----4-:R-:W-:Y:S04]  /*0870*/  STS [R14], R19 ;  /* 0x000000130e007388 */ /* 0x010fe80000000800 */
[----:B------:R-:W-:Y:S04]  /*0880*/  STS [R14+0x80], R21 ;  /* 0x000080150e007388 */ /* 0x000fe80000000800 */
[----:B------:R-:W-:Y:S04]  /*0890*/  STS [R14+0x100], R23 ;  /* 0x000100170e007388 */ /* 0x000fe80000000800 */
[----:B------:R-:W-:Y:S04]  /*08a0*/  STS [R14+0x180], R25 ;  /* 0x000180190e007388 */ /* 0x000fe80000000800 */
[----:B------:R-:W-:Y:S04]  /*08b0*/  STS [R14+0x200], R27 ;  /* 0x0002001b0e007388 */ /* 0x000fe80000000800 */
[----:B------:R0:W-:Y:S02]  /*08c0*/  STS [R14+0x280], R29 ;  /* 0x0002801d0e007388 */ /* 0x0001e40000000800 */
[----:B0-----:R-:W-:-:S07]  /*08d0*/  IADD3 R14, PT, PT, R14, 0x400, RZ ;  /* 0x000004000e0e7810 */ /* 0x001fce0007ffe0ff */
.L_x_9:
[----:B------:R-:W-:Y:S05]  /*08e0*/  BSYNC.RECONVERGENT B1 ;  /* 0x0000000000017941 */ /* 0x000fea0003800200 */
.L_x_8:
[----:B------:R-:W-:-:S13]  /*08f0*/  ISETP.LT.OR P0, PT, R8, R5, P0 ;  /* 0x000000050800720c */ /* 0x000fda0000701670 */
[----:B------:R-:W-:Y:S05]  /*0900*/  @!P0 BRA `(.L_x_1) ;  /* 0x0000000000208947 */ /* 0x000fea0003800000 */
[----:B------:R-:W2:Y:S04]  /*0910*/  LDG.E.CONSTANT R15, desc[UR6][R10.64+-0x100] ;  /* 0xffff00060a0f7981 */ /* 0x000ea8000c1e9900 */
[----:B------:R-:W3:Y:S04]  /*0920*/  LDG.E.CONSTANT R17, desc[UR6][R10.64+-0x80] ;  /* 0xffff80060a117981 */ /* 0x000ee8000c1e9900 */
[----:B------:R-:W4:Y:S04]  /*0930*/  LDG.E.CONSTANT R19, desc[UR6][R10.64] ;  /* 0x000000060a137981 */ /* 0x000f28000c1e9900 */
[----:B------:R-:W4:Y:S04]  /*0940*/  LDG.E.CONSTANT R21, desc[UR6][R10.64+0x80] ;  /* 0x000080060a157981 */ /* 0x000f28000c1e9900 */
[----:B--2---:R0:W-:Y:S04]  /*0950*/  STS [R14+-0x100], R15 ;  /* 0xffff000f0e007388 */ /* 0x0041e80000000800 */
[----:B---3--:R0:W-:Y:S04]  /*0960*/  STS [R14+-0x80], R17 ;  /* 0xffff80110e007388 */ /* 0x0081e80000000800 */
[----:B----4-:R0:W-:Y:S04]  /*0970*/  STS [R14], R19 ;  /* 0x000000130e007388 */ /* 0x0101e80000000800 */
[----:B------:R0:W-:Y:S02]  /*0980*/  STS [R14+0x80], R21 ;  /* 0x000080150e007388 */ /* 0x0001e40000000800 */
.L_x_1:
[----:B------:R-:W-:Y:S05]  /*0990*/  BSYNC.RECONVERGENT B0 ;  /* 0x0000000000007941 */ /* 0x000fea0003800200 */
.L_x_0:
[----:B------:R-:W1:Y:S01]  /*09a0*/  LDCU UR4, c[0x0][0x360] ;  /* 0x00006c00ff0477ac */ /* 0x000e620008000800 */
[----:B------:R-:W-:Y:S01]  /*09b0*/  BSSY.RECONVERGENT B0, `(.L_x_10) ;  /* 0x000011f000007945 */ /* 0x000fe20003800200 */
[----:B------:R-:W2:Y:S01]  /*09c0*/  LDCU UR5, c[0x0][0x364] ;  /* 0x00006c80ff0577ac */ /* 0x000ea20008000800 */
[----:B------:R-:W3:Y:S01]  /*09d0*/  LDCU UR16, c[0x0][0x3b4] ;  /* 0x00007680ff1077ac */ /* 0x000ee20008000800 */
[----:B------:R-:W4:Y:S01]  /*09e0*/  LDCU UR17, c[0x0][0x3b4] ;  /* 0x00007680ff1177ac */ /* 0x000f220008000800 */
[----:B------:R-:W0:Y:S01]  /*09f0*/  LDCU.64 UR8, c[0x0][0x388] ;  /* 0x00007100ff0877ac */ /* 0x000e220008000a00 */
[----:B-1----:R-:W-:Y:S02]  /*0a00*/  IMAD R24, R9, UR4, R6 ;  /* 0x0000000409187c24 */ /* 0x002fe4000f8e0206 */
[----:B------:R-:W-:Y:S01]  /*0a10*/  IMAD.SHL.U32 R6, R5, 0x20, RZ ;  /* 0x0000002005067824 */ /* 0x000fe200078e00ff */
[----:B------:R-:W1:Y:S04]  /*0a20*/  LDCU.64 UR12, c[0x0][0x388] ;  /* 0x00007100ff0c77ac */ /* 0x000e680008000a00 */
[----:B------:R-:W-:Y:S01]  /*0a30*/  ISETP.GE.AND P0, PT, R24, R6, PT ;  /* 0x000000061800720c */ /* 0x000fe20003f06270 */
[----:B------:R-:W0:Y:S01]  /*0a40*/  LDCU.64 UR10, c[0x0][0x390] ;  /* 0x00007200ff0a77ac */ /* 0x000e220008000a00 */
[----:B------:R-:W0:Y:S01]  /*0a50*/  LDCU.64 UR14, c[0x0][0x390] ;  /* 0x00007200ff0e77ac */ /* 0x000e220008000a00 */
[----:B--2---:R-:W-:-:S10]  /*0a60*/  UIMAD UR4, UR4, UR5, URZ ;  /* 0x00000005040472a4 */ /* 0x004fd4000f8e02ff */
[----:B---34-:R-:W-:Y:S05]  /*0a70*/  @P0 BRA `(.L_x_11) ;  /* 0x0000001000480947 */ /* 0x018fea0003800000 */
[----:B0-----:R-:W0:Y:S01]  /*0a80*/  I2F.U32.RP R15, UR4 ;  /* 0x00000004000f7d06 */ /* 0x001e220008209000 */
[----:B------:R-:W-:Y:S01]  /*0a90*/  IADD3 R11, PT, PT, R24, UR4, RZ ;  /* 0x00000004180b7c10 */ /* 0x000fe2000fffe0ff */
[----:B------:R-:W-:Y:S01]  /*0aa0*/  IMAD R17, RZ, RZ, -UR4 ;  /* 0x80000004ff117e24 */ /* 0x000fe2000f8e02ff */
[----:B------:R-:W-:Y:S01]  /*0ab0*/  ISETP.NE.U32.AND P2, PT, RZ, UR4, PT ;  /* 0x00000004ff007c0c */ /* 0x000fe2000bf45070 */
[----:B------:R-:W-:Y:S01]  /*0ac0*/  BSSY.RECONVERGENT B1, `(.L_x_12) ;  /* 0x0000058000017945 */ /* 0x000fe20003800200 */
[----:B------:R-:W-:Y:S02]  /*0ad0*/  ISETP.GE.U32.AND P0, PT, R11, R6, PT ;  /* 0x000000060b00720c */ /* 0x000fe40003f06070 */
[----:B------:R-:W-:Y:S02]  /*0ae0*/  VIMNMX.U32 R10, PT, PT, R6, R11, !PT ;  /* 0x0000000b060a7248 */ /* 0x000fe40007fe0000 */
[----:B------:R-:W-:-:S04]  /*0af0*/  SEL R14, RZ, 0x1, P0 ;  /* 0x00000001ff0e7807 */ /* 0x000fc80000000000 */
[----:B------:R-:W-:Y:S01]  /*0b00*/  IADD3 R10, PT, PT, R10, -R11, -R14 ;  /* 0x8000000b0a0a7210 */ /* 0x000fe20007ffe80e */
[----:B0-----:R-:W0:Y:S02]  /*0b10*/  MUFU.RCP R15, R15 ;  /* 0x0000000f000f7308 */ /* 0x001e240000001000 */
[----:B0-----:R-:W-:-:S06]  /*0b20*/  IADD3 R8, PT, PT, R15, 0xffffffe, RZ ;  /* 0x0ffffffe0f087810 */ /* 0x001fcc0007ffe0ff */
[----:B------:R0:W2:Y:S02]  /*0b30*/  F2I.FTZ.U32.TRUNC.NTZ R9, R8 ;  /* 0x0000000800097305 */ /* 0x0000a4000021f000 */
[----:B0-----:R-:W-:Y:S02]  /*0b40*/  IMAD.MOV.U32 R8, RZ, RZ, RZ ;  /* 0x000000ffff087224 */ /* 0x001fe400078e00ff */
[----:B--2---:R-:W-:-:S04]  /*0b50*/  IMAD R17, R17, R9, RZ ;  /* 0x0000000911117224 */ /* 0x004fc800078e02ff */
[----:B------:R-:W-:-:S06]  /*0b60*/  IMAD.HI.U32 R9, R9, R17, R8 ;  /* 0x0000001109097227 */ /* 0x000fcc00078e0008 */
[----:B------:R-:W-:-:S05]  /*0b70*/  IMAD.HI.U32 R9, R9, R10, RZ ;  /* 0x0000000a09097227 */ /* 0x000fca00078e00ff */
[----:B------:R-:W-:-:S05]  /*0b80*/  IADD3 R11, PT, PT, -R9, RZ, RZ ;  /* 0x000000ff090b7210 */ /* 0x000fca0007ffe1ff */
[----:B------:R-:W-:-:S05]  /*0b90*/  IMAD R10, R11, UR4, R10 ;  /* 0x000000040b0a7c24 */ /* 0x000fca000f8e020a */
[----:B------:R-:W-:-:S13]  /*0ba0*/  ISETP.GE.U32.AND P0, PT, R10, UR4, PT ;  /* 0x000000040a007c0c */ /* 0x000fda000bf06070 */
[----:B------:R-:W-:Y:S01]  /*0bb0*/  @P0 VIADD R10, R10, -UR4 ;  /* 0x800000040a0a0c36 */ /* 0x000fe20008000000 */
[----:B------:R-:W-:-:S04]  /*0bc0*/  @P0 IADD3 R9, PT, PT, R9, 0x1, RZ ;  /* 0x0000000109090810 */ /* 0x000fc80007ffe0ff */
[----:B------:R-:W-:-:S13]  /*0bd0*/  ISETP.GE.U32.AND P1, PT, R10, UR4, PT ;  /* 0x000000040a007c0c */ /* 0x000fda000bf26070 */
[----:B------:R-:W-:Y:S01]  /*0be0*/  @P1 VIADD R9, R9, 0x1 ;  /* 0x0000000109091836 */ /* 0x000fe20000000000 */
[----:B------:R-:W-:-:S04]  /*0bf0*/  @!P2 LOP3.LUT R9, RZ, UR4, RZ, 0x33, !PT ;  /* 0x00000004ff09ac12 */ /* 0x000fc8000f8e33ff */
[----:B------:R-:W-:-:S04]  /*0c00*/  IADD3 R8, PT, PT, R14, R9, RZ ;  /* 0x000000090e087210 */ /* 0x000fc80007ffe0ff */
[C---:B------:R-:W-:Y:S02]  /*0c10*/  LOP3.LUT R9, R8.reuse, 0x3, RZ, 0xc0, !PT ;  /* 0x0000000308097812 */ /* 0x040fe400078ec0ff */
[----:B------:R-:W-:Y:S02]  /*0c20*/  ISETP.GE.U32.AND P0, PT, R8, 0x3, PT ;  /* 0x000000030800780c */ /* 0x000fe40003f06070 */
[----:B------:R-:W-:-:S13]  /*0c30*/  ISETP.NE.AND P1, PT, R9, 0x3, PT ;  /* 0x000000030900780c */ /* 0x000fda0003f25270 */
[----:B------:R-:W-:Y:S05]  /*0c40*/  @!P1 BRA `(.L_x_13) ;  /* 0x0000000000fc9947 */ /* 0x000fea0003800000 */
[----:B------:R-:W-:Y:S01]  /*0c50*/  IABS R16, R5 ;  /* 0x0000000500107213 */ /* 0x000fe20000000000 */
[----:B------:R-:W0:Y:S01]  /*0c60*/  S2R R14, SR_CgaCtaId ;  /* 0x00000000000e7919 */ /* 0x000e220000008800 */
[----:B------:R-:W-:Y:S01]  /*0c70*/  VIADD R8, R8, 0x1 ;  /* 0x0000000108087836 */ /* 0x000fe20000000000 */
[----:B------:R-:W-:Y:S01]  /*0c80*/  MOV R17, 0x400 ;  /* 0x0000040000117802 */ /* 0x000fe20000000f00 */
[----:B------:R-:W2:Y:S01]  /*0c90*/  I2F.RP R10, R16 ;  /* 0x00000010000a7306 */ /* 0x000ea20000209400 */
[----:B------:R-:W-:Y:S02]  /*0ca0*/  ISETP.NE.AND P1, PT, R5, RZ, PT ;  /* 0x000000ff0500720c */ /* 0x000fe40003f25270 */
[----:B------:R-:W-:Y:S01]  /*0cb0*/  LOP3.LUT R21, R8, 0x3, RZ, 0xc0, !PT ;  /* 0x0000000308157812 */ /* 0x000fe200078ec0ff */
[----:B------:R-:W-:Y:S02]  /*0cc0*/  HFMA2 R8, -RZ, RZ, 0, 0 ;  /* 0x00000000ff087431 */ /* 0x000fe400000001ff */
[C---:B------:R-:W-:Y:S01]  /*0cd0*/  VIADD R19, R17.reuse, 0x1040 ;  /* 0x0000104011137836 */ /* 0x040fe20000000000 */
[----:B------:R-:W-:-:S02]  /*0ce0*/  IADD3 R17, PT, PT, R17, 0x3140, RZ ;  /* 0x0000314011117810 */ /* 0x000fc40007ffe0ff */
[----:B------:R-:W-:Y:S01]  /*0cf0*/  LOP3.LUT R20, RZ, R5, RZ, 0x33, !PT ;  /* 0x00000005ff147212 */ /* 0x000fe200078e33ff */
[----:B------:R-:W-:Y:S01]  /*0d00*/  IMAD.MOV R21, RZ, RZ, -R21 ;  /* 0x000000ffff157224 */ /* 0x000fe200078e0a15 */
[----:B--2---:R-:W2:Y:S01]  /*0d10*/  MUFU.RCP R10, R10 ;  /* 0x0000000a000a7308 */ /* 0x004ea20000001000 */
[C---:B0-----:R-:W-:Y:S02]  /*0d20*/  LEA R19, R14.reuse, R19, 0x18 ;  /* 0x000000130e137211 */ /* 0x041fe400078ec0ff */
[----:B------:R-:W-:Y:S01]  /*0d30*/  LEA R17, R14, R17, 0x18 ;  /* 0x000000110e117211 */ /* 0x000fe200078ec0ff */
[----:B--2---:R-:W-:-:S06]  /*0d40*/  VIADD R9, R10, 0xffffffe ;  /* 0x0ffffffe0a097836 */ /* 0x004fcc0000000000 */
[----:B------:R-:W0:Y:S02]  /*0d50*/  F2I.FTZ.U32.TRUNC.NTZ R9, R9 ;  /* 0x0000000900097305 */ /* 0x000e24000021f000 */
[----:B0-----:R-:W-:-:S05]  /*0d60*/  IADD3 R11, PT, PT, RZ, -R9, RZ ;  /* 0x80000009ff0b7210 */ /* 0x001fca0007ffe0ff */
[----:B------:R-:W-:-:S04]  /*0d70*/  IMAD R11, R11, R16, RZ ;  /* 0x000000100b0b7224 */ /* 0x000fc800078e02ff */
[----:B------:R-:W-:-:S07]  /*0d80*/  IMAD.HI.U32 R18, R9, R11, R8 ;  /* 0x0000000b09127227 */ /* 0x000fce00078e0008 */
.L_x_14:
[----:B0-----:R-:W-:Y:S02]  /*0d90*/  IABS R9, R24 ;  /* 0x0000001800097213 */ /* 0x001fe40000000000 */
[----:B------:R-:W-:-:S03]  /*0da0*/  MOV R5, UR16 ;  /* 0x0000001000057c02 */ /* 0x000fc60008000f00 */
[----:B------:R-:W-:Y:S01]  /*0db0*/  IMAD.HI.U32 R8, R18, R9, RZ ;  /* 0x0000000912087227 */ /* 0x000fe200078e00ff */
[----:B------:R-:W-:-:S03]  /*0dc0*/  IABS R14, R5 ;  /* 0x00000005000e7213 */ /* 0x000fc60000000000 */
[----:B------:R-:W-:-:S04]  /*0dd0*/  IMAD.MOV R10, RZ, RZ, -R8 ;  /* 0x000000ffff0a7224 */ /* 0x000fc800078e0a08 */
[----:B------:R-:W-:Y:S01]  /*0de0*/  IMAD R9, R14, R10, R9 ;  /* 0x0000000a0e097224 */ /* 0x000fe200078e0209 */
[----:B------:R-:W-:-:S04]  /*0df0*/  LOP3.LUT R10, R24, R5, RZ, 0x3c, !PT ;  /* 0x00000005180a7212 */ /* 0x000fc800078e3cff */
[----:B------:R-:W-:Y:S02]  /*0e00*/  ISETP.GT.U32.AND P3, PT, R16, R9, PT ;  /* 0x000000091000720c */ /* 0x000fe40003f64070 */
[----:B------:R-:W-:-:S11]  /*0e10*/  ISETP.GE.AND P4, PT, R10, RZ, PT ;  /* 0x000000ff0a00720c */ /* 0x000fd60003f86270 */
[----:B------:R-:W-:Y:S01]  /*0e20*/  @!P3 IADD3 R9, PT, PT, R9, -R14, RZ ;  /* 0x8000000e0909b210 */ /* 0x000fe20007ffe0ff */
[----:B------:R-:W-:-:S03]  /*0e30*/  @!P3 VIADD R8, R8, 0x1 ;  /* 0x000000010808b836 */ /* 0x000fc60000000000 */
[----:B------:R-:W-:Y:S02]  /*0e40*/  ISETP.GE.U32.AND P2, PT, R9, R16, PT ;  /* 0x000000100900720c */ /* 0x000fe40003f46070 */
[----:B------:R-:W0:Y:S11]  /*0e50*/  LDC R9, c[0x0][0x3b8] ;  /* 0x0000ee00ff097b82 */ /* 0x000e360000000800 */
[----:B------:R-:W-:-:S05]  /*0e60*/  @P2 IADD3 R8, PT, PT, R8, 0x1, RZ ;  /* 0x0000000108082810 */ /* 0x000fca0007ffe0ff */
[----:B------:R-:W-:-:S05]  /*0e70*/  @!P4 IMAD.MOV R8, RZ, RZ, -R8 ;  /* 0x000000ffff08c224 */ /* 0x000fca00078e0a08 */
[----:B------:R-:W-:-:S04]  /*0e80*/  SEL R22, R20, R8, !P1 ;  /* 0x0000000814167207 */ /* 0x000fc80004800000 */
[----:B0-----:R-:W-:Y:S01]  /*0e90*/  LEA R10, R9, R22, 0x5 ;  /* 0x00000016090a7211 */ /* 0x001fe200078e28ff */
[----:B------:R-:W-:Y:S01]  /*0ea0*/  IMAD.MOV R8, RZ, RZ, -R22 ;  /* 0x000000ffff087224 */ /* 0x000fe200078e0a16 */
[----:B------:R-:W-:Y:S02]  /*0eb0*/  MOV R9, RZ ;  /* 0x000000ff00097202 */ /* 0x000fe40000000f00 */
[----:B------:R-:W-:Y:S01]  /*0ec0*/  SHF.R.S32.HI R14, RZ, 0x1f, R10 ;  /* 0x0000001fff0e7819 */ /* 0x000fe2000001140a */
[----:B------:R-:W-:-:S04]  /*0ed0*/  IMAD R8, R5, R8, R24 ;  /* 0x0000000805087224 */ /* 0x000fc800078e0218 */
[----:B------:R-:W-:-:S04]  /*0ee0*/  IMAD R14, R14, R5, RZ ;  /* 0x000000050e0e7224 */ /* 0x000fc800078e02ff */
[C---:B------:R-:W-:Y:S02]  /*0ef0*/  IMAD R15, R10.reuse, R7, R14 ;  /* 0x000000070a0f7224 */ /* 0x040fe400078e020e */
[----:B------:R-:W-:-:S04]  /*0f00*/  IMAD.WIDE.U32 R10, R10, R5, R8 ;  /* 0x000000050a0a7225 */ /* 0x000fc800078e0008 */
[----:B------:R-:W-:Y:S01]  /*0f10*/  IMAD.IADD R9, R11, 0x1, R15 ;  /* 0x000000010b097824 */ /* 0x000fe200078e020f */
[----:B------:R-:W-:-:S04]  /*0f20*/  SHF.L.U32 R14, R10, 0x2, RZ ;  /* 0x000000020a0e7819 */ /* 0x000fc800000006ff */
[----:B------:R-:W-:Y:S02]  /*0f30*/  SHF.L.U64.HI R9, R10, 0x2, R9 ;  /* 0x000000020a097819 */ /* 0x000fe40000010209 */
[C---:B------:R-:W-:Y:S02]  /*0f40*/  IADD3 R10, P2, PT, R14.reuse, UR8, RZ ;  /* 0x000000080e0a7c10 */ /* 0x040fe4000ff5e0ff */
[----:B------:R-:W-:Y:S02]  /*0f50*/  IADD3 R14, P3, PT, R14, UR10, RZ ;  /* 0x0000000a0e0e7c10 */ /* 0x000fe4000ff7e0ff */
[C---:B------:R-:W-:Y:S02]  /*0f60*/  IADD3.X R11, PT, PT, R9.reuse, UR9, RZ, P2, !PT ;  /* 0x00000009090b7c10 */ /* 0x040fe400097fe4ff */
[----:B------:R-:W-:-:S03]  /*0f70*/  IADD3.X R15, PT, PT, R9, UR11, RZ, P3, !PT ;  /* 0x0000000b090f7c10 */ /* 0x000fc60009ffe4ff */
[----:B------:R-:W2:Y:S04]  /*0f80*/  LDG.E.CONSTANT R10, desc[UR6][R10.64] ;  /* 0x000000060a0a7981 */ /* 0x000ea8000c1e9900 */
[----:B------:R-:W3:Y:S01]  /*0f90*/  LDG.E.CONSTANT R14, desc[UR6][R14.64] ;  /* 0x000000060e0e7981 */ /* 0x000ee2000c1e9900 */
[----:B------:R-:W-:Y:S01]  /*0fa0*/  IMAD R9, R8, 0x84, R19 ;  /* 0x0000008408097824 */ /* 0x000fe200078e0213 */
[----:B------:R-:W-:Y:S01]  /*0fb0*/  IADD3 R24, PT, PT, R24, UR4, RZ ;  /* 0x0000000418187c10 */ /* 0x000fe2000fffe0ff */
[C---:B------:R-:W-:Y:S02]  /*0fc0*/  IMAD R23, R22.reuse, 0x104, R17 ;  /* 0x0000010416177824 */ /* 0x040fe400078e0211 */
[----:B------:R-:W-:Y:S02]  /*0fd0*/  IMAD R9, R22, 0x4, R9 ;  /* 0x0000000416097824 */ /* 0x000fe400078e0209 */
[----:B------:R-:W-:Y:S01]  /*0fe0*/  VIADD R21, R21, 0x1 ;  /* 0x0000000115157836 */ /* 0x000fe20000000000 */
[----:B------:R-:W-:-:S04]  /*0ff0*/  LEA R23, R8, R23, 0x2 ;  /* 0x0000001708177211 */ /* 0x000fc800078e10ff */
[----:B------:R-:W-:Y:S01]  /*1000*/  ISETP.NE.AND P2, PT, R21, RZ, PT ;  /* 0x000000ff1500720c */ /* 0x000fe20003f45270 */
[----:B--2---:R0:W-:Y:S04]  /*1010*/  STS [R9], R10 ;  /* 0x0000000a09007388 */ /* 0x0041e80000000800 */
[----:B---3--:R0:W-:Y:S08]  /*1020*/  STS [R23], R14 ;  /* 0x0000000e17007388 */ /* 0x0081f00000000800 */
[----:B------:R-:W-:Y:S05]  /*1030*/  @P2 BRA `(.L_x_14) ;  /* 0xfffffffc00542947 */ /* 0x000fea000383ffff */
.L_x_13:
[----:B-1----:R-:W-:Y:S05]  /*1040*/  BSYNC.RECONVERGENT B1 ;  /* 0x0000000000017941 */ /* 0x002fea0003800200 */
.L_x_12:
[----:B------:R-:W-:Y:S05]  /*1050*/  @!P0 BRA `(.L_x_11) ;  /* 0x0000000800d08947 */ /* 0x000fea0003800000 */
[----:B0-----:R-:W-:Y:S01]  /*1060*/  IABS R9, R5 ;  /* 0x0000000500097213 */ /* 0x001fe20000000000 */
[----:B------:R-:W0:Y:S01]  /*1070*/  S2R R11, SR_CgaCtaId ;  /* 0x00000000000b7919 */ /* 0x000e220000008800 */
[----:B------:R-:W-:Y:S02]  /*1080*/  MOV R5, 0x400 ;  /* 0x0000040000057802 */ /* 0x000fe40000000f00 */
[----:B------:R-:W1:Y:S02]  /*1090*/  I2F.RP R16, R9 ;  /* 0x0000000900107306 */ /* 0x000e640000209400 */
[C---:B------:R-:W-:Y:S01]  /*10a0*/  IADD3 R8, PT, PT, R5.reuse, 0x3140, RZ ;  /* 0x0000314005087810 */ /* 0x040fe20007ffe0ff */
[----:B------:R-:W-:-:S05]  /*10b0*/  VIADD R10, R5, 0x1040 ;  /* 0x00001040050a7836 */ /* 0x000fca0000000000 */
[----:B-1----:R-:W1:Y:S01]  /*10c0*/  MUFU.RCP R16, R16 ;  /* 0x0000001000107308 */ /* 0x002e620000001000 */
[C---:B0-----:R-:W-:Y:S02]  /*10d0*/  LEA R10, R11.reuse, R10, 0x18 ;  /* 0x0000000a0b0a7211 */ /* 0x041fe400078ec0ff */
[----:B------:R-:W-:Y:S01]  /*10e0*/  LEA R11, R11, R8, 0x18 ;  /* 0x000000080b0b7211 */ /* 0x000fe200078ec0ff */
[----:B-1----:R-:W-:-:S04]  /*10f0*/  VIADD R14, R16, 0xffffffe ;  /* 0x0ffffffe100e7836 */ /* 0x002fc80000000000 */
[----:B------:R0:W1:Y:S02]  /*1100*/  F2I.FTZ.U32.TRUNC.NTZ R15, R14 ;  /* 0x0000000e000f7305 */ /* 0x000064000021f000 */
[----:B0-----:R-:W-:Y:S01]  /*1110*/  IMAD.MOV.U32 R14, RZ, RZ, RZ ;  /* 0x000000ffff0e7224 */ /* 0x001fe200078e00ff */
[----:B-1----:R-:W-:-:S05]  /*1120*/  IADD3 R18, PT, PT, RZ, -R15, RZ ;  /* 0x8000000fff127210 */ /* 0x002fca0007ffe0ff */
[----:B------:R-:W-:-:S04]  /*1130*/  IMAD R5, R18, R9, RZ ;  /* 0x0000000912057224 */ /* 0x000fc800078e02ff */
[----:B------:R-:W-:-:S07]  /*1140*/  IMAD.HI.U32 R8, R15, R5, R14 ;  /* 0x000000050f087227 */ /* 0x000fce00078e000e */
.L_x_15:
[----:B--2---:R-:W-:Y:S01]  /*1150*/  IABS R15, R24 ;  /* 0x00000018000f7213 */ /* 0x004fe20000000000 */
[----:B------:R-:W0:Y:S01]  /*1160*/  LDC R23, c[0x0][0x3b8] ;  /* 0x0000ee00ff177b82 */ /* 0x000e220000000800 */
[----:B------:R-:W-:-:S03]  /*1170*/  MOV R5, UR17 ;  /* 0x0000001100057c02 */ /* 0x000fc60008000f00 */
[----:B------:R-:W-:Y:S01]  /*1180*/  IMAD.HI.U32 R8, R8, R15, RZ ;  /* 0x0000000f08087227 */ /* 0x000fe200078e00ff */
[-C--:B------:R-:W-:Y:S02]  /*1190*/  IABS R20, R5.reuse ;  /* 0x0000000500147213 */ /* 0x080fe40000000000 */
[----:B------:R-:W-:Y:S01]  /*11a0*/  LOP3.LUT R21, RZ, R5, RZ, 0x33, !PT ;  /* 0x00000005ff157212 */ /* 0x000fe200078e33ff */
[----:B------:R-:W-:-:S04]  /*11b0*/  IMAD.MOV R14, RZ, RZ, -R8 ;  /* 0x000000ffff0e7224 */ /* 0x000fc800078e0a08 */
[----:B------:R-:W-:Y:S01]  /*11c0*/  IMAD R14, R20, R14, R15 ;  /* 0x0000000e140e7224 */ /* 0x000fe200078e020f */
[----:B------:R-:W1:Y:S01]  /*11d0*/  I2F.RP R19, R20 ;  /* 0x0000001400137306 */ /* 0x000e620000209400 */
[----:B------:R-:W-:-:S03]  /*11e0*/  MOV R15, RZ ;  /* 0x000000ff000f7202 */ /* 0x000fc60000000f00 */
[----:B------:R-:W-:-:S13]  /*11f0*/  ISETP.GT.U32.AND P1, PT, R9, R14, PT ;  /* 0x0000000e0900720c */ /* 0x000fda0003f24070 */
[----:B------:R-:W-:Y:S01]  /*1200*/  @!P1 IADD3 R14, PT, PT, R14, -R20, RZ ;  /* 0x800000140e0e9210 */ /* 0x000fe20007ffe0ff */
[----:B------:R-:W-:-:S03]  /*1210*/  @!P1 VIADD R8, R8, 0x1 ;  /* 0x0000000108089836 */ /* 0x000fc60000000000 */
[----:B------:R-:W-:Y:S02]  /*1220*/  ISETP.GE.U32.AND P0, PT, R14, R9, PT ;  /* 0x000000090e00720c */ /* 0x000fe40003f06070 */
[----:B------:R-:W-:-:S04]  /*1230*/  LOP3.LUT R9, R24, R5, RZ, 0x3c, !PT ;  /* 0x0000000518097212 */ /* 0x000fc800078e3cff */
[----:B------:R-:W-:-:S07]  /*1240*/  ISETP.GE.AND P2, PT, R9, RZ, PT ;  /* 0x000000ff0900720c */ /* 0x000fce0003f46270 */
[----:B------:R-:W-:Y:S02]  /*1250*/  @P0 IADD3 R8, PT, PT, R8, 0x1, RZ ;  /* 0x0000000108080810 */ /* 0x000fe40007ffe0ff */
[----:B------:R-:W-:-:S04]  /*1260*/  ISETP.NE.AND P0, PT, R5, RZ, PT ;  /* 0x000000ff0500720c */ /* 0x000fc80003f05270 */
[----:B------:R-:W-:Y:S01]  /*1270*/  @!P2 IMAD.MOV R8, RZ, RZ, -R8 ;  /* 0x000000ffff08a224 */ /* 0x000fe200078e0a08 */
[----:B-1----:R-:W1:Y:S04]  /*1280*/  MUFU.RCP R19, R19 ;  /* 0x0000001300137308 */ /* 0x002e680000001000 */
[----:B------:R-:W-:-:S04]  /*1290*/  SEL R26, R21, R8, !P0 ;  /* 0x00000008151a7207 */ /* 0x000fc80004000000 */
[----:B0-----:R-:W-:Y:S01]  /*12a0*/  LEA R8, R23, R26, 0x5 ;  /* 0x0000001a17087211 */ /* 0x001fe200078e28ff */
[----:B------:R-:W-:-:S03]  /*12b0*/  IMAD.MOV R14, RZ, RZ, -R26 ;  /* 0x000000ffff0e7224 */ /* 0x000fc600078e0a1a */
[----:B------:R-:W-:Y:S01]  /*12c0*/  SHF.R.S32.HI R16, RZ, 0x1f, R8 ;  /* 0x0000001fff107819 */ /* 0x000fe20000011408 */
[----:B------:R-:W-:-:S04]  /*12d0*/  IMAD R14, R5, R14, R24 ;  /* 0x0000000e050e7224 */ /* 0x000fc800078e0218 */
[----:B------:R-:W-:-:S04]  /*12e0*/  IMAD R16, R16, R5, RZ ;  /* 0x0000000510107224 */ /* 0x000fc800078e02ff */
[C---:B------:R-:W-:Y:S02]  /*12f0*/  IMAD R17, R8.reuse, R7, R16 ;  /* 0x0000000708117224 */ /* 0x040fe400078e0210 */
[----:B------:R-:W-:-:S04]  /*1300*/  IMAD.WIDE.U32 R8, R8, R5, R14 ;  /* 0x0000000508087225 */ /* 0x000fc800078e000e */
[----:B-1----:R-:W-:Y:S01]  /*1310*/  VIADD R25, R19, 0xffffffe ;  /* 0x0ffffffe13197836 */ /* 0x002fe20000000000 */
[----:B------:R-:W-:Y:S01]  /*1320*/  SHF.L.U32 R18, R8, 0x2, RZ ;  /* 0x0000000208127819 */ /* 0x000fe200000006ff */
[----:B------:R-:W-:Y:S02]  /*1330*/  IMAD.IADD R15, R9, 0x1, R17 ;  /* 0x00000001090f7824 */ /* 0x000fe400078e0211 */
[----:B------:R-:W0:Y:S01]  /*1340*/  F2I.FTZ.U32.TRUNC.NTZ R9, R25 ;  /* 0x0000001900097305 */ /* 0x000e22000021f000 */
[----:B------:R-:W-:Y:S01]  /*1350*/  VIADD R24, R24, UR4 ;  /* 0x0000000418187c36 */ /* 0x000fe20008000000 */
[----:B------:R-:W-:Y:S02]  /*1360*/  IADD3 R16, P1, PT, R18, UR12, RZ ;  /* 0x0000000c12107c10 */ /* 0x000fe4000ff3e0ff */
[----:B------:R-:W-:Y:S01]  /*1370*/  SHF.L.U64.HI R15, R8, 0x2, R15 ;  /* 0x00000002080f7819 */ /* 0x000fe2000001020f */
[----:B------:R-:W-:Y:S01]  /*1380*/  HFMA2 R8, -RZ, RZ, 0, 0 ;  /* 0x00000000ff087431 */ /* 0x000fe200000001ff */
[----:B------:R-:W-:-:S02]  /*1390*/  IABS R22, R24 ;  /* 0x0000001800167213 */ /* 0x000fc40000000000 */
[----:B------:R-:W-:-:S05]  /*13a0*/  IADD3.X R17, PT, PT, R15, UR13, RZ, P1, !PT ;  /* 0x0000000d0f117c10 */ /* 0x000fca0008ffe4ff */
[----:B------:R1:W2:Y:S01]  /*13b0*/  LDG.E.CONSTANT R27, desc[UR6][R16.64] ;  /* 0x00000006101b7981 */ /* 0x0002a2000c1e9900 */
[----:B------:R-:W-:Y:S02]  /*13c0*/  IADD3 R18, P4, PT, R18, UR14, RZ ;  /* 0x0000000e12127c10 */ /* 0x000fe4000ff9e0ff */
[----:B0-----:R-:W-:Y:S02]  /*13d0*/  IADD3 R29, PT, PT, RZ, -R9, RZ ;  /* 0x80000009ff1d7210 */ /* 0x001fe40007ffe0ff */
[----:B------:R-:W-:-:S03]  /*13e0*/  IADD3.X R19, PT, PT, R15, UR15, RZ, P4, !PT ;  /* 0x0000000f0f137c10 */ /* 0x000fc6000a7fe4ff */
[----:B------:R-:W-:Y:S01]  /*13f0*/  IMAD R29, R29, R20, RZ ;  /* 0x000000141d1d7224 */ /* 0x000fe200078e02ff */
[----:B-1----:R-:W-:Y:S01]  /*1400*/  LOP3.LUT R17, R24, R5, RZ, 0x3c, !PT ;  /* 0x0000000518117212 */ /* 0x002fe200078e3cff */
[----:B------:R0:W3:Y:S02]  /*1410*/  LDG.E.CONSTANT R15, desc[UR6][R18.64] ;  /* 0x00000006120f7981 */ /* 0x0000e4000c1e9900 */
[----:B------:R-:W-:Y:S01]  /*1420*/  IMAD.HI.U32 R8, R9, R29, R8 ;  /* 0x0000001d09087227 */ /* 0x000fe200078e0008 */
[----:B------:R-:W-:-:S03]  /*1430*/  ISETP.GE.AND P3, PT, R17, RZ, PT ;  /* 0x000000ff1100720c */ /* 0x000fc60003f66270 */
[----:B------:R-:W-:-:S04]  /*1440*/  IMAD.MOV.U32 R9, RZ, RZ, R22 ;  /* 0x000000ffff097224 */ /* 0x000fc800078e0016 */
[----:B------:R-:W-:-:S05]  /*1450*/  IMAD.HI.U32 R16, R8, R9, RZ ;  /* 0x0000000908107227 */ /* 0x000fca00078e00ff */
[----:B------:R-:W-:-:S05]  /*1460*/  IADD3 R22, PT, PT, -R16, RZ, RZ ;  /* 0x000000ff10167210 */ /* 0x000fca0007ffe1ff */
[----:B------:R-:W-:Y:S02]  /*1470*/  IMAD R22, R20, R22, R9 ;  /* 0x0000001614167224 */ /* 0x000fe400078e0209 */
[----:B------:R-:W-:-:S05]  /*1480*/  IMAD.MOV.U32 R9, RZ, RZ, R20 ;  /* 0x000000ffff097224 */ /* 0x000fca00078e0014 */
[----:B------:R-:W-:-:S13]  /*1490*/  ISETP.GT.U32.AND P2, PT, R9, R22, PT ;  /* 0x000000160900720c */ /* 0x000fda0003f44070 */
[----:B------:R-:W-:Y:S01]  /*14a0*/  @!P2 IADD3 R22, PT, PT, R22, -R20, RZ ;  /* 0x800000141616a210 */ /* 0x000fe20007ffe0ff */
[----:B------:R-:W-:-:S03]  /*14b0*/  @!P2 VIADD R16, R16, 0x1 ;  /* 0x000000011010a836 */ /* 0x000fc60000000000 */
[----:B------:R-:W-:-:S13]  /*14c0*/  ISETP.GE.U32.AND P1, PT, R22, R9, PT ;  /* 0x000000091600720c */ /* 0x000fda0003f26070 */
[----:B------:R-:W-:-:S05]  /*14d0*/  @P1 IADD3 R16, PT, PT, R16, 0x1, RZ ;  /* 0x0000000110101810 */ /* 0x000fca0007ffe0ff */
[----:B------:R-:W-:-:S05]  /*14e0*/  @!P3 IMAD.MOV R16, RZ, RZ, -R16 ;  /* 0x000000ffff10b224 */ /* 0x000fca00078e0a10 */
[----:B------:R-:W-:Y:S01]  /*14f0*/  SEL R22, R21, R16, !P0 ;  /* 0x0000001015167207 */ /* 0x000fe20004000000 */
[----:B------:R-:W-:-:S04]  /*1500*/  IMAD R17, R14, 0x84, R10 ;  /* 0x000000840e117824 */ /* 0x000fc800078e020a */
[----:B------:R-:W-:Y:S01]  /*1510*/  IMAD R28, R23, 0x20, R22 ;  /* 0x00000020171c7824 */ /* 0x000fe200078e0216 */
[----:B------:R-:W-:-:S04]  /*1520*/  LEA R29, R26, R17, 0x2 ;  /* 0x000000111a1d7211 */ /* 0x000fc800078e10ff */
[----:B------:R-:W-:Y:S02]  /*1530*/  SHF.R.S32.HI R17, RZ, 0x1f, R28 ;  /* 0x0000001fff117819 */ /* 0x000fe4000001141c */
[----:B------:R-:W-:-:S03]  /*1540*/  IADD3 R16, PT, PT, -R22, RZ, RZ ;  /* 0x000000ff16107210 */ /* 0x000fc60007ffe1ff */
[----:B------:R-:W-:Y:S02]  /*1550*/  IMAD R17, R17, R5, RZ ;  /* 0x0000000511117224 */ /* 0x000fe400078e02ff */
[----:B------:R-:W-:Y:S02]  /*1560*/  IMAD R16, R5, R16, R24 ;  /* 0x0000001005107224 */ /* 0x000fe400078e0218 */
[C---:B------:R-:W-:Y:S02]  /*1570*/  IMAD R25, R28.reuse, R7, R17 ;  /* 0x000000071c197224 */ /* 0x040fe400078e0211 */
[----:B------:R-:W-:Y:S02]  /*1580*/  IMAD.MOV.U32 R17, RZ, RZ, RZ ;  /* 0x000000ffff117224 */ /* 0x000fe400078e00ff */
[----:B0-----:R-:W-:-:S04]  /*1590*/  IMAD.WIDE.U32 R18, R28, R5, R16 ;  /* 0x000000051c127225 */ /* 0x001fc800078e0010 */
[----:B------:R-:W-:Y:S01]  /*15a0*/  IMAD.SHL.U32 R17, R18, 0x4, RZ ;  /* 0x0000000412117824 */ /* 0x000fe200078e00ff */
[----:B------:R-:W-:-:S04]  /*15b0*/  IADD3 R25, PT, PT, R19, R25, RZ ;  /* 0x0000001913197210 */ /* 0x000fc80007ffe0ff */
[----:B------:R-:W-:Y:S02]  /*15c0*/  SHF.L.U64.HI R25, R18, 0x2, R25 ;  /* 0x0000000212197819 */ /* 0x000fe40000010219 */
[----:B------:R-:W-:-:S04]  /*15d0*/  IADD3 R18, P1, PT, R17, UR12, RZ ;  /* 0x0000000c11127c10 */ /* 0x000fc8000ff3e0ff */
[----:B------:R-:W-:-:S05]  /*15e0*/  IADD3.X R19, PT, PT, R25, UR13, RZ, P1, !PT ;  /* 0x0000000d19137c10 */ /* 0x000fca0008ffe4ff */
[----:B------:R0:W4:Y:S01]  /*15f0*/  LDG.E.CONSTANT R18, desc[UR6][R18.64] ;  /* 0x0000000612127981 */ /* 0x000122000c1e9900 */
[----:B------:R-:W-:-:S04]  /*1600*/  IADD3 R28, PT, PT, R24, UR4, RZ ;  /* 0x00000004181c7c10 */ /* 0x000fc8000fffe0ff */
[----:B0-----:R-:W-:-:S04]  /*1610*/  LOP3.LUT R19, R28, R5, RZ, 0x3c, !PT ;  /* 0x000000051c137212 */ /* 0x001fc800078e3cff */
[----:B------:R-:W-:Y:S01]  /*1620*/  ISETP.GE.AND P3, PT, R19, RZ, PT ;  /* 0x000000ff1300720c */ /* 0x000fe20003f66270 */
[----:B------:R-:W-:Y:S01]  /*1630*/  IMAD R19, R16, 0x84, R10 ;  /* 0x0000008410137824 */ /* 0x000fe200078e020a */
[----:B--2---:R0:W-:Y:S02]  /*1640*/  STS [R29], R27 ;  /* 0x0000001b1d007388 */ /* 0x0041e40000000800 */
[----:B0-----:R-:W-:Y:S01]  /*1650*/  IABS R27, R28 ;  /* 0x0000001c001b7213 */ /* 0x001fe20000000000 */
[----:B------:R-:W-:-:S04]  /*1660*/  IMAD R29, R26, 0x104, R11 ;  /* 0x000001041a1d7824 */ /* 0x000fc800078e020b */
[----:B------:R-:W-:Y:S02]  /*1670*/  IMAD R24, R14, 0x4, R29 ;  /* 0x000000040e187824 */ /* 0x000fe400078e021d */
[----:B------:R-:W-:-:S05]  /*1680*/  IMAD.HI.U32 R14, R8, R27, RZ ;  /* 0x0000001b080e7227 */ /* 0x000fca00078e00ff */
[----:B------:R-:W-:-:S05]  /*1690*/  IADD3 R26, PT, PT, -R14, RZ, RZ ;  /* 0x000000ff0e1a7210 */ /* 0x000fca0007ffe1ff */
[----:B------:R-:W-:-:S05]  /*16a0*/  IMAD R26, R20, R26, R27 ;  /* 0x0000001a141a7224 */ /* 0x000fca00078e021b */
[----:B------:R-:W-:-:S13]  /*16b0*/  ISETP.GT.U32.AND P2, PT, R9, R26, PT ;  /* 0x0000001a0900720c */ /* 0x000fda0003f44070 */
[----:B------:R-:W-:-:S05]  /*16c0*/  @!P2 IMAD.IADD R26, R26, 0x1, -R20 ;  /* 0x000000011a1aa824 */ /* 0x000fca00078e0a14 */
[----:B------:R-:W-:Y:S02]  /*16d0*/  ISETP.GE.U32.AND P1, PT, R26, R9, PT ;  /* 0x000000091a00720c */ /* 0x000fe40003f26070 */
[----:B------:R-:W-:Y:S01]  /*16e0*/  @!P2 IADD3 R14, PT, PT, R14, 0x1, RZ ;  /* 0x000000010e0ea810 */ /* 0x000fe20007ffe0ff */
[----:B---3--:R0:W-:Y:S01]  /*16f0*/  STS [R24], R15 ;  /* 0x0000000f18007388 */ /* 0x0081e20000000800 */
[----:B------:R-:W-:-:S09]  /*1700*/  LEA R27, R22, R19, 0x2 ;  /* 0x00000013161b7211 */ /* 0x000fd200078e10ff */
[----:B------:R-:W-:Y:S02]  /*1710*/  @P1 VIADD R14, R14, 0x1 ;  /* 0x000000010e0e1836 */ /* 0x000fe40000000000 */
[----:B0-----:R-:W-:-:S03]  /*1720*/  VIADD R24, R28, UR4 ;  /* 0x000000041c187c36 */ /* 0x001fc60008000000 */
[----:B------:R-:W-:Y:S02]  /*1730*/  @!P3 IADD3 R14, PT, PT, -R14, RZ, RZ ;  /* 0x000000ff0e0eb210 */ /* 0x000fe40007ffe1ff */
[----:B------:R-:W-:Y:S02]  /*1740*/  IABS R19, R24 ;  /* 0x0000001800137213 */ /* 0x000fe40000000000 */
[----:B------:R-:W-:-:S03]  /*1750*/  SEL R26, R21, R14, !P0 ;  /* 0x0000000e151a7207 */ /* 0x000fc60004000000 */
[----:B------:R-:W-:-:S04]  /*1760*/  IMAD.HI.U32 R15, R8, R19, RZ ;  /* 0x00000013080f7227 */ /* 0x000fc800078e00ff */
[----:B------:R-:W-:-:S04]  /*1770*/  IMAD.MOV R14, RZ, RZ, -R26 ;  /* 0x000000ffff0e7224 */ /* 0x000fc800078e0a1a */
[----:B------:R-:W-:Y:S01]  /*1780*/  IMAD R14, R5, R14, R28 ;  /* 0x0000000e050e7224 */ /* 0x000fe200078e021c */
[----:B------:R-:W-:-:S05]  /*1790*/  IADD3 R28, PT, PT, -R15, RZ, RZ ;  /* 0x000000ff0f1c7210 */ /* 0x000fca0007ffe1ff */
[----:B------:R-:W-:-:S05]  /*17a0*/  IMAD R28, R20, R28, R19 ;  /* 0x0000001c141c7224 */ /* 0x000fca00078e0213 */
[----:B------:R-:W-:-:S13]  /*17b0*/  ISETP.GT.U32.AND P2, PT, R9, R28, PT ;  /* 0x0000001c0900720c */ /* 0x000fda0003f44070 */
[----:B------:R-:W-:-:S05]  /*17c0*/  @!P2 IMAD.IADD R28, R28, 0x1, -R20 ;  /* 0x000000011c1ca824 */ /* 0x000fca00078e0a14 */
[----:B------:R-:W-:Y:S01]  /*17d0*/  ISETP.GE.U32.AND P1, PT, R28, R9, PT ;  /* 0x000000091c00720c */ /* 0x000fe20003f26070 */
[----:B----4-:R0:W-:Y:S01]  /*17e0*/  STS [R27], R18 ;  /* 0x000000121b007388 */ /* 0x0101e20000000800 */
[----:B------:R-:W-:Y:S02]  /*17f0*/  @!P2 IADD3 R15, PT, PT, R15, 0x1, RZ ;  /* 0x000000010f0fa810 */ /* 0x000fe40007ffe0ff */
[----:B0-----:R-:W-:-:S04]  /*1800*/  LOP3.LUT R18, R24, R5, RZ, 0x3c, !PT ;  /* 0x0000000518127212 */ /* 0x001fc800078e3cff */
[----:B------:R-:W-:-:S05]  /*1810*/  ISETP.GE.AND P3, PT, R18, RZ, PT ;  /* 0x000000ff1200720c */ /* 0x000fca0003f66270 */
[----:B------:R-:W-:Y:S01]  /*1820*/  @P1 VIADD R15, R15, 0x1 ;  /* 0x000000010f0f1836 */ /* 0x000fe20000000000 */
[----:B------:R-:W-:-:S04]  /*1830*/  LEA R18, R23, R26, 0x5 ;  /* 0x0000001a17127211 */ /* 0x000fc800078e28ff */
[----:B------:R-:W-:-:S03]  /*1840*/  SHF.R.S32.HI R20, RZ, 0x1f, R18 ;  /* 0x0000001fff147819 */ /* 0x000fc60000011412 */
[----:B------:R-:W-:Y:S02]  /*1850*/  @!P3 IMAD.MOV R15, RZ, RZ, -R15 ;  /* 0x000000ffff0fb224 */ /* 0x000fe400078e0a0f */
[----:B------:R-:W-:-:S03]  /*1860*/  IMAD R19, R20, R5, RZ ;  /* 0x0000000514137224 */ /* 0x000fc600078e02ff */
[----:B------:R-:W-:Y:S02]  /*1870*/  SEL R20, R21, R15, !P0 ;  /* 0x0000000f15147207 */ /* 0x000fe40004000000 */
[----:B------:R-:W-:Y:S01]  /*1880*/  MOV R15, RZ ;  /* 0x000000ff000f7202 */ /* 0x000fe20000000f00 */
[C---:B------:R-:W-:Y:S02]  /*1890*/  IMAD R21, R18.reuse, R7, R19 ;  /* 0x0000000712157224 */ /* 0x040fe400078e0213 */
[----:B------:R-:W-:-:S04]  /*18a0*/  IMAD.WIDE.U32 R18, R18, R5, R14 ;  /* 0x0000000512127225 */ /* 0x000fc800078e000e */
[----:B------:R-:W-:Y:S02]  /*18b0*/  IMAD R15, R22, 0x104, R11 ;  /* 0x00000104160f7824 */ /* 0x000fe400078e020b */
[----:B------:R-:W-:-:S03]  /*18c0*/  IMAD.IADD R21, R19, 0x1, R21 ;  /* 0x0000000113157824 */ /* 0x000fc600078e0215 */
[----:B------:R-:W-:Y:S02]  /*18d0*/  LEA R19, R16, R15, 0x2 ;  /* 0x0000000f10137211 */ /* 0x000fe400078e10ff */
[----:B------:R-:W-:Y:S01]  /*18e0*/  IADD3 R16, P0, PT, R17, UR14, RZ ;  /* 0x0000000e11107c10 */ /* 0x000fe2000ff1e0ff */
[----:B------:R-:W-:-:S03]  /*18f0*/  IMAD R15, R26, 0x104, R11 ;  /* 0x000001041a0f7824 */ /* 0x000fc600078e020b */
[----:B------:R-:W-:Y:S01]  /*1900*/  IADD3.X R17, PT, PT, R25, UR15, RZ, P0, !PT ;  /* 0x0000000f19117c10 */ /* 0x000fe200087fe4ff */
[----:B------:R-:W-:Y:S01]  /*1910*/  IMAD R27, R14, 0x84, R10 ;  /* 0x000000840e1b7824 */ /* 0x000fe200078e020a */
[C---:B------:R-:W-:Y:S01]  /*1920*/  SHF.L.U64.HI R21, R18.reuse, 0x2, R21 ;  /* 0x0000000212157819 */ /* 0x040fe20000010215 */
[----:B------:R-:W-:Y:S02]  /*1930*/  IMAD.SHL.U32 R18, R18, 0x4, RZ ;  /* 0x0000000412127824 */ /* 0x000fe400078e00ff */
[----:B------:R0:W2:Y:S01]  /*1940*/  LDG.E.CONSTANT R16, desc[UR6][R16.64] ;  /* 0x0000000610107981 */ /* 0x0000a2000c1e9900 */
[----:B------:R-:W-:Y:S01]  /*1950*/  LEA R28, R14, R15, 0x2 ;  /* 0x0000000f0e1c7211 */ /* 0x000fe200078e10ff */
[----:B------:R-:W-:Y:S01]  /*1960*/  IMAD R25, R26, 0x4, R27 ;  /* 0x000000041a197824 */ /* 0x000fe200078e021b */
[C---:B------:R-:W-:Y:S01]  /*1970*/  IADD3 R14, P1, PT, R18.reuse, UR12, RZ ;  /* 0x0000000c120e7c10 */ /* 0x040fe2000ff3e0ff */
[----:B------:R-:W-:Y:S01]  /*1980*/  HFMA2 R27, -RZ, RZ, 0, 0 ;  /* 0x00000000ff1b7431 */ /* 0x000fe200000001ff */
[----:B------:R-:W-:-:S02]  /*1990*/  IADD3 R22, P0, PT, R18, UR14, RZ ;  /* 0x0000000e12167c10 */ /* 0x000fc4000ff1e0ff */
[----:B0-----:R-:W-:Y:S01]  /*19a0*/  LEA R17, R23, R20, 0x5 ;  /* 0x0000001417117211 */ /* 0x001fe200078e28ff */
[----:B------:R-:W-:-:S03]  /*19b0*/  IMAD.MOV R26, RZ, RZ, -R20 ;  /* 0x000000ffff1a7224 */ /* 0x000fc600078e0a14 */
[----:B------:R-:W-:Y:S02]  /*19c0*/  SHF.R.S32.HI R18, RZ, 0x1f, R17 ;  /* 0x0000001fff127819 */ /* 0x000fe40000011411 */
[----:B------:R-:W-:Y:S01]  /*19d0*/  IADD3.X R15, PT, PT, R21, UR13, RZ, P1, !PT ;  /* 0x0000000d150f7c10 */ /* 0x000fe20008ffe4ff */
[----:B------:R-:W-:Y:S02]  /*19e0*/  IMAD R26, R5, R26, R24 ;  /* 0x0000001a051a7224 */ /* 0x000fe400078e0218 */
[----:B------:R-:W-:Y:S01]  /*19f0*/  IMAD R18, R18, R5, RZ ;  /* 0x0000000512127224 */ /* 0x000fe200078e02ff */
[----:B------:R-:W-:Y:S01]  /*1a00*/  IADD3.X R23, PT, PT, R21, UR15, RZ, P0, !PT ;  /* 0x0000000f15177c10 */ /* 0x000fe200087fe4ff */
[----:B------:R0:W3:Y:S02]  /*1a10*/  LDG.E.CONSTANT R29, desc[UR6][R14.64] ;  /* 0x000000060e1d7981 */ /* 0x0000e4000c1e9900 */
[----:B------:R-:W-:-:S03]  /*1a20*/  IMAD R21, R17, R7, R18 ;  /* 0x0000000711157224 */ /* 0x000fc600078e0212 */
[----:B------:R-:W4:Y:S01]  /*1a30*/  LDG.E.CONSTANT R23, desc[UR6][R22.64] ;  /* 0x0000000616177981 */ /* 0x000f22000c1e9900 */
[----:B0-----:R-:W-:-:S04]  /*1a40*/  IMAD.WIDE.U32 R14, R17, R5, R26 ;  /* 0x00000005110e7225 */ /* 0x001fc800078e001a */
[----:B------:R-:W-:Y:S02]  /*1a50*/  IMAD.IADD R15, R15, 0x1, R21 ;  /* 0x000000010f0f7824 */ /* 0x000fe400078e0215 */
[----:B------:R-:W-:-:S03]  /*1a60*/  IMAD R17, R26, 0x84, R10 ;  /* 0x000000841a117824 */ /* 0x000fc600078e020a */
[C---:B------:R-:W-:Y:S02]  /*1a70*/  SHF.L.U64.HI R15, R14.reuse, 0x2, R15 ;  /* 0x000000020e0f7819 */ /* 0x040fe4000001020f */
[----:B------:R-:W-:Y:S01]  /*1a80*/  SHF.L.U32 R14, R14, 0x2, RZ ;  /* 0x000000020e0e7819 */ /* 0x000fe200000006ff */
[C---:B------:R-:W-:Y:S01]  /*1a90*/  IMAD R21, R20.reuse, 0x104, R11 ;  /* 0x0000010414157824 */ /* 0x040fe200078e020b */
[----:B------:R-:W-:Y:S02]  /*1aa0*/  LEA R17, R20, R17, 0x2 ;  /* 0x0000001114117211 */ /* 0x000fe400078e10ff */
[C---:B------:R-:W-:Y:S02]  /*1ab0*/  IADD3 R20, P0, PT, R14.reuse, UR12, RZ ;  /* 0x0000000c0e147c10 */ /* 0x040fe4000ff1e0ff */
[----:B------:R-:W-:Y:S01]  /*1ac0*/  IADD3 R14, P1, PT, R14, UR14, RZ ;  /* 0x0000000e0e0e7c10 */ /* 0x000fe2000ff3e0ff */
[----:B------:R-:W-:Y:S01]  /*1ad0*/  IMAD R26, R26, 0x4, R21 ;  /* 0x000000041a1a7824 */ /* 0x000fe200078e0215 */
[----:B------:R-:W-:-:S02]  /*1ae0*/  IADD3.X R21, PT, PT, R15, UR13, RZ, P0, !PT ;  /* 0x0000000d0f157c10 */ /* 0x000fc400087fe4ff */
[----:B------:R-:W-:-:S03]  /*1af0*/  IADD3.X R15, PT, PT, R15, UR15, RZ, P1, !PT ;  /* 0x0000000f0f0f7c10 */ /* 0x000fc60008ffe4ff */
[----:B------:R-:W4:Y:S04]  /*1b00*/  LDG.E.CONSTANT R20, desc[UR6][R20.64] ;  /* 0x0000000614147981 */ /* 0x000f28000c1e9900 */
[----:B------:R-:W4:Y:S01]  /*1b10*/  LDG.E.CONSTANT R15, desc[UR6][R14.64] ;  /* 0x000000060e0f7981 */ /* 0x000f22000c1e9900 */
[----:B------:R-:W-:-:S05]  /*1b20*/  VIADD R24, R24, UR4 ;  /* 0x0000000418187c36 */ /* 0x000fca0008000000 */
[----:B------:R-:W-:Y:S01]  /*1b30*/  ISETP.GE.AND P0, PT, R24, R6, PT ;  /* 0x000000061800720c */ /* 0x000fe20003f06270 */
[----:B--2---:R2:W-:Y:S04]  /*1b40*/  STS [R19], R16 ;  /* 0x0000001013007388 */ /* 0x0045e80000000800 */
[----:B---3--:R2:W-:Y:S04]  /*1b50*/  STS [R25], R29 ;  /* 0x0000001d19007388 */ /* 0x0085e80000000800 */
[----:B----4-:R2:W-:Y:S04]  /*1b60*/  STS [R28], R23 ;  /* 0x000000171c007388 */ /* 0x0105e80000000800 */
[----:B------:R2:W-:Y:S04]  /*1b70*/  STS [R17], R20 ;  /* 0x0000001411007388 */ /* 0x0005e80000000800 */
[----:B------:R2:W-:Y:S01]  /*1b80*/  STS [R26], R15 ;  /* 0x0000000f1a007388 */ /* 0x0005e20000000800 */
[----:B------:R-:W-:Y:S05]  /*1b90*/  @!P0 BRA `(.L_x_15) ;  /* 0xfffffff4006c8947 */ /* 0x000fea000383ffff */
.L_x_11:
[----:B01----:R-:W-:Y:S05]  /*1ba0*/  BSYNC.RECONVERGENT B0 ;  /* 0x0000000000007941 */ /* 0x003fea0003800200 */
.L_x_10:
[----:B------:R-:W0:Y:S01]  /*1bb0*/  S2R R6, SR_TID.X ;  /* 0x0000000000067919 */ /* 0x000e220000002100 */
[----:B------:R-:W-:Y:S01]  /*1bc0*/  BAR.SYNC.DEFER_BLOCKING 0x0 ;  /* 0x0000000000007b1d */ /* 0x000fe20000010000 */
[----:B------:R-:W-:Y:S02]  /*1bd0*/  ISETP.GE.AND P0, PT, R5, 0x1, PT ;  /* 0x000000010500780c */ /* 0x000fe40003f06270 */
[----:B--2---:R-:W-:-:S03]  /*1be0*/  MOV R16, RZ ;  /* 0x000000ff00107202 */ /* 0x004fc60000000f00 */
[----:B------:R-:W-:Y:S08]  /*1bf0*/  BSSY.RECONVERGENT B0, `(.L_x_16) ;  /* 0x000009a000007945 */ /* 0x000ff00003800200 */
[----:B------:R-:W-:Y:S05]  /*1c00*/  @!P0 BRA `(.L_x_17) ;  /* 0x0000000800608947 */ /* 0x000fea0003800000 */
[----:B------:R-:W1:Y:S01]  /*1c10*/  S2R R9, SR_TID.Y ;  /* 0x0000000000097919 */ /* 0x000e620000002200 */
[C---:B------:R-:W-:Y:S01]  /*1c20*/  ISETP.GE.U32.AND P0, PT, R5.reuse, 0x10, PT ;  /* 0x000000100500780c */ /* 0x040fe20003f06070 */
[----:B------:R-:W-:Y:S01]  /*1c30*/  BSSY.RECONVERGENT B1, `(.L_x_18) ;  /* 0x0000047000017945 */ /* 0x000fe20003800200 */
[----:B------:R-:W-:Y:S01]  /*1c40*/  LOP3.LUT R23, R5, 0xf, RZ, 0xc0, !PT ;  /* 0x0000000f05177812 */ /* 0x000fe200078ec0ff */
[----:B------:R-:W-:Y:S02]  /*1c50*/  HFMA2 R10, -RZ, RZ, 0, 0 ;  /* 0x00000000ff0a7431 */ /* 0x000fe400000001ff */
[----:B------:R-:W-:Y:S01]  /*1c60*/  IMAD.MOV.U32 R16, RZ, RZ, RZ ;  /* 0x000000ffff107224 */ /* 0x000fe200078e00ff */
[----:B------:R-:W-:-:S07]  /*1c70*/  ISETP.NE.AND P1, PT, R23, RZ, PT ;  /* 0x000000ff1700720c */ /* 0x000fce0003f25270 */
[----:B------:R-:W-:Y:S06]  /*1c80*/  @!P0 BRA `(.L_x_19) ;  /* 0x0000000400048947 */ /* 0x000fec0003800000 */
[----:B------:R-:W2:Y:S01]  /*1c90*/  S2R R11, SR_CgaCtaId ;  /* 0x00000000000b7919 */ /* 0x000ea20000008800 */
[----:B------:R-:W-:Y:S01]  /*1ca0*/  MOV R8, 0x400 ;  /* 0x0000040000087802 */ /* 0x000fe20000000f00 */
[----:B------:R-:W-:-:S04]  /*1cb0*/  IMAD.MOV.U32 R16, RZ, RZ, RZ ;  /* 0x000000ffff107224 */ /* 0x000fc800078e00ff */
[----:B------:R-:W-:Y:S01]  /*1cc0*/  VIADD R10, R8, 0x1040 ;  /* 0x00001040080a7836 */ /* 0x000fe20000000000 */
[----:B--2---:R-:W-:-:S04]  /*1cd0*/  LEA R14, R11, R8, 0x18 ;  /* 0x000000080b0e7211 */ /* 0x004fc800078ec0ff */
[----:B------:R-:W-:Y:S02]  /*1ce0*/  LEA R11, R11, R10, 0x18 ;  /* 0x0000000a0b0b7211 */ /* 0x000fe400078ec0ff */
[----:B------:R-:W-:Y:S01]  /*1cf0*/  LOP3.LUT R10, R5, 0x7ffffff0, RZ, 0xc0, !PT ;  /* 0x7ffffff0050a7812 */ /* 0x000fe200078ec0ff */
[----:B-1----:R-:W-:Y:S01]  /*1d00*/  IMAD R14, R9, 0x104, R14 ;  /* 0x00000104090e7824 */ /* 0x002fe200078e020e */
[----:B0-----:R-:W-:Y:S02]  /*1d10*/  LEA R8, R6, R11, 0x2 ;  /* 0x0000000b06087211 */ /* 0x001fe400078e10ff */
[----:B------:R-:W-:Y:S01]  /*1d20*/  IADD3 R11, PT, PT, -R10, RZ, RZ ;  /* 0x000000ff0a0b7210 */ /* 0x000fe20007ffe1ff */
[----:B------:R-:W-:Y:S01]  /*1d30*/  VIADD R14, R14, 0x20 ;  /* 0x000000200e0e7836 */ /* 0x000fe20000000000 */
[----:B------:R-:W-:-:S07]  /*1d40*/  IADD3 R8, PT, PT, R8, 0x420, RZ ;  /* 0x0000042008087810 */ /* 0x000fce0007ffe0ff */
.L_x_20:
[----:B------:R-:W-:Y:S01]  /*1d50*/  LDS R17, [R14+-0x20] ;  /* 0xffffe0000e117984 */ /* 0x000fe20000000800 */
[----:B------:R-:W-:-:S03]  /*1d60*/  VIADD R11, R11, 0x10 ;  /* 0x000000100b0b7836 */ /* 0x000fc60000000000 */
[----:B------:R-:W0:Y:S02]  /*1d70*/  LDS R18, [R8+-0x420] ;  /* 0xfffbe00008127984 */ /* 0x000e240000000800 */
[----:B------:R-:W-:Y:S02]  /*1d80*/  ISETP.NE.AND P0, PT, R11, RZ, PT ;  /* 0x000000ff0b00720c */ /* 0x000fe40003f05270 */
[----:B------:R-:W-:Y:S04]  /*1d90*/  LDS R25, [R14+-0x1c] ;  /* 0xffffe4000e197984 */ /* 0x000fe80000000800 */
[----:B------:R-:W1:Y:S04]  /*1da0*/  LDS R26, [R8+-0x39c] ;  /* 0xfffc6400081a7984 */ /* 0x000e680000000800 */
[----:B------:R-:W-:Y:S04]  /*1db0*/  LDS R15, [R14+-0x18] ;  /* 0xffffe8000e0f7984 */ /* 0x000fe80000000800 */
[----:B------:R-:W2:Y:S04]  /*1dc0*/  LDS R24, [R8+-0x318] ;  /* 0xfffce80008187984 */ /* 0x000ea80000000800 */
[----:B------:R-:W-:Y:S04]  /*1dd0*/  LDS R19, [R14+-0x14] ;  /* 0xffffec000e137984 */ /* 0x000fe80000000800 */
[----:B------:R-:W3:Y:S04]  /*1de0*/  LDS R20, [R8+-0x294] ;  /* 0xfffd6c0008147984 */ /* 0x000ee80000000800 */
[----:B------:R-:W-:Y:S04]  /*1df0*/  LDS R21, [R14+-0x10] ;  /* 0xfffff0000e157984 */ /* 0x000fe80000000800 */
[----:B------:R-:W4:Y:S01]  /*1e00*/  LDS R22, [R8+-0x210] ;  /* 0xfffdf00008167984 */ /* 0x000f220000000800 */
[----:B0-----:R-:W-:-:S03]  /*1e10*/  FFMA R16, R17, R18, R16 ;  /* 0x0000001211107223 */ /* 0x001fc60000000010 */
[----:B------:R-:W-:Y:S04]  /*1e20*/  LDS R17, [R14+-0xc] ;  /* 0xfffff4000e117984 */ /* 0x000fe80000000800 */
[----:B------:R-:W0:Y:S01]  /*1e30*/  LDS R18, [R8+-0x18c] ;  /* 0xfffe740008127984 */ /* 0x000e220000000800 */
[----:B-1----:R-:W-:-:S03]  /*1e40*/  FFMA R16, R25, R26, R16 ;  /* 0x0000001a19107223 */ /* 0x002fc60000000010 */
[----:B------:R-:W-:Y:S01]  /*1e50*/  LDS R25, [R8+0x84] ;  /* 0x0000840008197984 */ /* 0x000fe20000000800 */
[----:B--2---:R-:W-:-:S03]  /*1e60*/  FFMA R24, R15, R24, R16 ;  /* 0x000000180f187223 */ /* 0x004fc60000000010 */
[----:B------:R-:W-:Y:S04]  /*1e70*/  LDS R15, [R14+-0x8] ;  /* 0xfffff8000e0f7984 */ /* 0x000fe80000000800 */
[----:B------:R-:W1:Y:S01]  /*1e80*/  LDS R16, [R8+-0x108] ;  /* 0xfffef80008107984 */ /* 0x000e620000000800 */
[----:B---3--:R-:W-:-:S03]  /*1e90*/  FFMA R24, R19, R20, R24 ;  /* 0x0000001413187223 */ /* 0x008fc60000000018 */
[----:B------:R-:W-:Y:S04]  /*1ea0*/  LDS R19, [R14+-0x4] ;  /* 0xfffffc000e137984 */ /* 0x000fe80000000800 */
[----:B------:R-:W2:Y:S01]  /*1eb0*/  LDS R20, [R8+-0x84] ;  /* 0xffff7c0008147984 */ /* 0x000ea20000000800 */
[----:B----4-:R-:W-:-:S03]  /*1ec0*/  FFMA R24, R21, R22, R24 ;  /* 0x0000001615187223 */ /* 0x010fc60000000018 */
[----:B------:R-:W-:Y:S04]  /*1ed0*/  LDS R21, [R14] ;  /* 0x000000000e157984 */ /* 0x000fe80000000800 */
[----:B------:R-:W3:Y:S01]  /*1ee0*/  LDS R22, [R8] ;  /* 0x0000000008167984 */ /* 0x000ee20000000800 */
[----:B0-----:R-:W-:-:S03]  /*1ef0*/  FFMA R26, R17, R18, R24 ;  /* 0x00000012111a7223 */ /* 0x001fc60000000018 */
[----:B------:R-:W0:Y:S04]  /*1f00*/  LDS R24, [R14+0x4] ;  /* 0x000004000e187984 */ /* 0x000e280000000800 */
[----:B------:R-:W-:Y:S04]  /*1f10*/  LDS R17, [R14+0x8] ;  /* 0x000008000e117984 */ /* 0x000fe80000000800 */
[----:B------:R-:W4:Y:S01]  /*1f20*/  LDS R18, [R8+0x108] ;  /* 0x0001080008127984 */ /* 0x000f220000000800 */
[----:B-1----:R-:W-:-:S03]  /*1f30*/  FFMA R16, R15, R16, R26 ;  /* 0x000000100f107223 */ /* 0x002fc6000000001a */
[----:B------:R-:W-:Y:S04]  /*1f40*/  LDS R15, [R14+0xc] ;  /* 0x00000c000e0f7984 */ /* 0x000fe80000000800 */
[----:B------:R-:W-:Y:S01]  /*1f50*/  LDS R26, [R8+0x318] ;  /* 0x00031800081a7984 */ /* 0x000fe20000000800 */
[----:B--2---:R-:W-:-:S03]  /*1f60*/  FFMA R20, R19, R20, R16 ;  /* 0x0000001413147223 */ /* 0x004fc60000000010 */
[----:B------:R-:W1:Y:S04]  /*1f70*/  LDS R16, [R8+0x18c] ;  /* 0x00018c0008107984 */ /* 0x000e680000000800 */
[----:B------:R-:W-:Y:S01]  /*1f80*/  LDS R19, [R8+0x210] ;  /* 0x0002100008137984 */ /* 0x000fe20000000800 */
[----:B---3--:R-:W-:-:S03]  /*1f90*/  FFMA R21, R21, R22, R20 ;  /* 0x0000001615157223 */ /* 0x008fc60000000014 */
[----:B------:R-:W2:Y:S04]  /*1fa0*/  LDS R20, [R14+0x10] ;  /* 0x000010000e147984 */ /* 0x000ea80000000800 */
[----:B------:R-:W-:Y:S01]  /*1fb0*/  LDS R22, [R8+0x294] ;  /* 0x0002940008167984 */ /* 0x000fe20000000800 */
[----:B0-----:R-:W-:-:S03]  /*1fc0*/  FFMA R24, R24, R25, R21 ;  /* 0x0000001918187223 */ /* 0x001fc60000000015 */
[----:B------:R-:W0:Y:S04]  /*1fd0*/  LDS R21, [R14+0x14] ;  /* 0x000014000e157984 */ /* 0x000e280000000800 */
[----:B------:R-:W3:Y:S01]  /*1fe0*/  LDS R25, [R14+0x18] ;  /* 0x000018000e197984 */ /* 0x000ee20000000800 */
[----:B----4-:R-:W-:-:S03]  /*1ff0*/  FFMA R24, R17, R18, R24 ;  /* 0x0000001211187223 */ /* 0x010fc60000000018 */
[----:B------:R4:W-:Y:S04]  /*2000*/  LDS R17, [R14+0x1c] ;  /* 0x00001c000e117984 */ /* 0x0009e80000000800 */
[----:B------:R1:W3:Y:S01]  /*2010*/  LDS R18, [R8+0x39c] ;  /* 0x00039c0008127984 */ /* 0x0002e20000000800 */
[----:B----4-:R-:W-:Y:S01]  /*2020*/  IADD3 R14, PT, PT, R14, 0x40, RZ ;  /* 0x000000400e0e7810 */ /* 0x010fe20007ffe0ff */
[----:B-1----:R-:W-:Y:S02]  /*2030*/  VIADD R8, R8, 0x840 ;  /* 0x0000084008087836 */ /* 0x002fe40000000000 */
[----:B------:R-:W-:-:S04]  /*2040*/  FFMA R15, R15, R16, R24 ;  /* 0x000000100f0f7223 */ /* 0x000fc80000000018 */
[----:B--2---:R-:W-:-:S04]  /*2050*/  FFMA R20, R20, R19, R15 ;  /* 0x0000001314147223 */ /* 0x004fc8000000000f */
[----:B0-----:R-:W-:-:S04]  /*2060*/  FFMA R20, R21, R22, R20 ;  /* 0x0000001615147223 */ /* 0x001fc80000000014 */
[----:B---3--:R-:W-:-:S04]  /*2070*/  FFMA R20, R25, R26, R20 ;  /* 0x0000001a19147223 */ /* 0x008fc80000000014 */
[----:B------:R-:W-:Y:S01]  /*2080*/  FFMA R16, R17, R18, R20 ;  /* 0x0000001211107223 */ /* 0x000fe20000000014 */
[----:B------:R-:W-:Y:S06]  /*2090*/  @P0 BRA `(.L_x_20) ;  /* 0xfffffffc002c0947 */ /* 0x000fec000383ffff */
.L_x_19:
[----:B------:R-:W-:Y:S05]  /*20a0*/  BSYNC.RECONVERGENT B1 ;  /* 0x0000000000017941 */ /* 0x000fea0003800200 */
.L_x_18:
[----:B------:R-:W-:Y:S05]  /*20b0*/  @!P1 BRA `(.L_x_17) ;  /* 0x0000000400349947 */ /* 0x000fea0003800000 */
[----:B------:R-:W2:Y:S01]  /*20c0*/  S2R R11, SR_CgaCtaId ;  /* 0x00000000000b7919 */ /* 0x000ea20000008800 */
[----:B------:R-:W-:Y:S01]  /*20d0*/  ISETP.GE.U32.AND P0, PT, R23, 0x8, PT ;  /* 0x000000081700780c */ /* 0x000fe20003f06070 */
[----:B0-----:R-:W-:Y:S01]  /*20e0*/  IMAD.SHL.U32 R15, R6, 0x4, RZ ;  /* 0x00000004060f7824 */ /* 0x001fe200078e00ff */
[----:B------:R-:W-:Y:S01]  /*20f0*/  MOV R8, 0x400 ;  /* 0x0000040000087802 */ /* 0x000fe20000000f00 */
[----:B------:R-:W-:Y:S01]  /*2100*/  BSSY.RECONVERGENT B1, `(.L_x_21) ;  /* 0x0000024000017945 */ /* 0x000fe20003800200 */
[----:B------:R-:W-:Y:S02]  /*2110*/  LOP3.LUT R24, R5, 0x7, RZ, 0xc0, !PT ;  /* 0x0000000705187812 */ /* 0x000fe400078ec0ff */
[----:B------:R-:W-:Y:S02]  /*2120*/  IADD3 R14, PT, PT, R8, 0x1040, RZ ;  /* 0x00001040080e7810 */ /* 0x000fe40007ffe0ff */
[----:B------:R-:W-:Y:S02]  /*2130*/  ISETP.NE.AND P1, PT, R24, RZ, PT ;  /* 0x000000ff1800720c */ /* 0x000fe40003f25270 */
[----:B--2---:R-:W-:-:S02]  /*2140*/  LEA R8, R11, R8, 0x18 ;  /* 0x000000080b087211 */ /* 0x004fc400078ec0ff */
[----:B------:R-:W-:-:S03]  /*2150*/  LEA R14, R11, R14, 0x18 ;  /* 0x0000000e0b0e7211 */ /* 0x000fc600078ec0ff */
[----:B-1----:R-:W-:Y:S01]  /*2160*/  IMAD R17, R9, 0x104, R8 ;  /* 0x0000010409117824 */ /* 0x002fe200078e0208 */
[----:B------:R-:W-:Y:S01]  /*2170*/  IADD3 R11, PT, PT, R14, R15, RZ ;  /* 0x0000000f0e0b7210 */ /* 0x000fe20007ffe0ff */
[----:B------:R-:W-:Y:S06]  /*2180*/  @!P0 BRA `(.L_x_22) ;  /* 0x00000000006c8947 */ /* 0x000fec0003800000 */
[C---:B------:R-:W-:Y:S02]  /*2190*/  IMAD R19, R10.reuse, 0x4, R17 ;  /* 0x000000040a137824 */ /* 0x040fe400078e0211 */
[C---:B------:R-:W-:Y:S01]  /*21a0*/  IMAD R18, R10.reuse, 0x84, R11 ;  /* 0x000000840a127824 */ /* 0x040fe200078e020b */
[----:B------:R-:W-:Y:S02]  /*21b0*/  IADD3 R10, PT, PT, R10, 0x8, RZ ;  /* 0x000000080a0a7810 */ /* 0x000fe40007ffe0ff */
[----:B------:R-:W-:Y:S04]  /*21c0*/  LDS R21, [R19] ;  /* 0x0000000013157984 */ /* 0x000fe80000000800 */
[----:B------:R-:W0:Y:S04]  /*21d0*/  LDS R20, [R18] ;  /* 0x0000000012147984 */ /* 0x000e280000000800 */
[----:B------:R-:W-:Y:S04]  /*21e0*/  LDS R23, [R19+0x4] ;  /* 0x0000040013177984 */ /* 0x000fe80000000800 */
[----:B------:R-:W1:Y:S04]  /*21f0*/  LDS R22, [R18+0x84] ;  /* 0x0000840012167984 */ /* 0x000e680000000800 */
[----:B------:R-:W-:Y:S04]  /*2200*/  LDS R25, [R19+0x8] ;  /* 0x0000080013197984 */ /* 0x000fe80000000800 */
[----:B------:R-:W2:Y:S04]  /*2210*/  LDS R26, [R18+0x108] ;  /* 0x00010800121a7984 */ /* 0x000ea80000000800 */
[----:B------:R-:W-:Y:S04]  /*2220*/  LDS R27, [R18+0x294] ;  /* 0x00029400121b7984 */ /* 0x000fe80000000800 */
[----:B------:R-:W-:Y:S01]  /*2230*/  LDS R28, [R18+0x39c] ;  /* 0x00039c00121c7984 */ /* 0x000fe20000000800 */
[----:B0-----:R-:W-:-:S03]  /*2240*/  FFMA R20, R21, R20, R16 ;  /* 0x0000001415147223 */ /* 0x001fc60000000010 */
[----:B------:R-:W-:Y:S04]  /*2250*/  LDS R21, [R19+0xc] ;  /* 0x00000c0013157984 */ /* 0x000fe80000000800 */
[----:B------:R-:W0:Y:S01]  /*2260*/  LDS R16, [R18+0x18c] ;  /* 0x00018c0012107984 */ /* 0x000e220000000800 */
[----:B-1----:R-:W-:-:S03]  /*2270*/  FFMA R20, R23, R22, R20 ;  /* 0x0000001617147223 */ /* 0x002fc60000000014 */
[----:B------:R-:W-:Y:S04]  /*2280*/  LDS R23, [R19+0x10] ;  /* 0x0000100013177984 */ /* 0x000fe80000000800 */
[----:B------:R-:W-:Y:S01]  /*2290*/  LDS R22, [R18+0x318] ;  /* 0x0003180012167984 */ /* 0x000fe20000000800 */
[----:B--2---:R-:W-:-:S03]  /*22a0*/  FFMA R26, R25, R26, R20 ;  /* 0x0000001a191a7223 */ /* 0x004fc60000000014 */
[----:B------:R-:W1:Y:S04]  /*22b0*/  LDS R20, [R18+0x210] ;  /* 0x0002100012147984 */ /* 0x000e680000000800 */
[----:B------:R-:W2:Y:S01]  /*22c0*/  LDS R25, [R19+0x14] ;  /* 0x0000140013197984 */ /* 0x000ea20000000800 */
[----:B0-----:R-:W-:-:S03]  /*22d0*/  FFMA R26, R21, R16, R26 ;  /* 0x00000010151a7223 */ /* 0x001fc6000000001a */
[----:B------:R-:W0:Y:S04]  /*22e0*/  LDS R21, [R19+0x18] ;  /* 0x0000180013157984 */ /* 0x000e280000000800 */
[----:B------:R-:W3:Y:S01]  /*22f0*/  LDS R16, [R19+0x1c] ;  /* 0x00001c0013107984 */ /* 0x000ee20000000800 */
[----:B-1----:R-:W-:-:S04]  /*2300*/  FFMA R20, R23, R20, R26 ;  /* 0x0000001417147223 */ /* 0x002fc8000000001a */
[----:B--2---:R-:W-:-:S04]  /*2310*/  FFMA R20, R25, R27, R20 ;  /* 0x0000001b19147223 */ /* 0x004fc80000000014 */
[----:B0-----:R-:W-:-:S04]  /*2320*/  FFMA R21, R21, R22, R20 ;  /* 0x0000001615157223 */ /* 0x001fc80000000014 */
[----:B---3--:R-:W-:-:S07]  /*2330*/  FFMA R16, R16, R28, R21 ;  /* 0x0000001c10107223 */ /* 0x008fce0000000015 */
.L_x_22:
[----:B------:R-:W-:Y:S05]  /*2340*/  BSYNC.RECONVERGENT B1 ;  /* 0x0000000000017941 */ /* 0x000fea0003800200 */
.L_x_21:
[----:B------:R-:W-:Y:S05]  /*2350*/  @!P1 BRA `(.L_x_17) ;  /* 0x00000000008c9947 */ /* 0x000fea0003800000 */
[----:B------:R-:W-:Y:S01]  /*2360*/  ISETP.GE.U32.AND P0, PT, R24, 0x4, PT ;  /* 0x000000041800780c */ /* 0x000fe20003f06070 */
[----:B------:R-:W-:Y:S01]  /*2370*/  BSSY.RECONVERGENT B1, `(.L_x_23) ;  /* 0x0000013000017945 */ /* 0x000fe20003800200 */
[----:B------:R-:W-:-:S04]  /*2380*/  LOP3.LUT R18, R5, 0x3, RZ, 0xc0, !PT ;  /* 0x0000000305127812 */ /* 0x000fc800078ec0ff */
[----:B------:R-:W-:-:S07]  /*2390*/  ISETP.NE.AND P1, PT, R18, RZ, PT ;  /* 0x000000ff1200720c */ /* 0x000fce0003f25270 */
        /* <DEDUP_REMOVED lines=11> */
[----:B------:R-:W3:Y:S01]  /*2450*/  LDS R25, [R19+0x18c] ;  /* 0x00018c0013197984 */ /* 0x000ee20000000800 */
[----:B0-----:R-:W-:-:S04]  /*2460*/  FFMA R11, R11, R20, R16 ;  /* 0x000000140b0b7223 */ /* 0x001fc80000000010 */
[----:B-1----:R-:W-:-:S04]  /*2470*/  FFMA R11, R22, R21, R11 ;  /* 0x00000015160b7223 */ /* 0x002fc8000000000b */
[----:B--2---:R-:W-:-:S04]  /*2480*/  FFMA R11, R24, R23, R11 ;  /* 0x00000017180b7223 */ /* 0x004fc8000000000b */
[----:B---3--:R-:W-:-:S07]  /*2490*/  FFMA R16, R26, R25, R11 ;  /* 0x000000191a107223 */ /* 0x008fce000000000b */
.L_x_24:
[----:B------:R-:W-:Y:S05]  /*24a0*/  BSYNC.RECONVERGENT B1 ;  /* 0x0000000000017941 */ /* 0x000fea0003800200 */
.L_x_23:
[----:B------:R-:W-:Y:S05]  /*24b0*/  @!P1 BRA `(.L_x_17) ;  /* 0x0000000000349947 */ /* 0x000fea0003800000 */
[----:B------:R-:W-:Y:S02]  /*24c0*/  IMAD R15, R10, 0x84, R15 ;  /* 0x000000840a0f7824 */ /* 0x000fe400078e020f */
[----:B------:R-:W-:Y:S02]  /*24d0*/  IMAD R9, R9, 0x41, R10 ;  /* 0x0000004109097824 */ /* 0x000fe400078e020a */
[----:B------:R-:W-:Y:S01]  /*24e0*/  IMAD.MOV R18, RZ, RZ, -R18 ;  /* 0x000000ffff127224 */ /* 0x000fe200078e0a12 */
[----:B------:R-:W-:Y:S01]  /*24f0*/  IADD3 R14, PT, PT, R14, R15, RZ ;  /* 0x0000000f0e0e7210 */ /* 0x000fe20007ffe0ff */
[----:B------:R-:W-:-:S07]  /*2500*/  IMAD.U32 R8, R9, 0x4, R8 ;  /* 0x0000000409087824 */ /* 0x000fce00078e0008 */
.L_x_25:
[----:B------:R0:W-:Y:S01]  /*2510*/  LDS R9, [R8] ;  /* 0x0000000008097984 */ /* 0x0001e20000000800 */
[----:B------:R-:W-:-:S03]  /*2520*/  IADD3 R18, PT, PT, R18, 0x1, RZ ;  /* 0x0000000112127810 */ /* 0x000fc60007ffe0ff */
[----:B------:R1:W2:Y:S01]  /*2530*/  LDS R10, [R14] ;  /* 0x000000000e0a7984 */ /* 0x0002a20000000800 */
[----:B------:R-:W-:Y:S01]  /*2540*/  ISETP.NE.AND P0, PT, R18, RZ, PT ;  /* 0x000000ff1200720c */ /* 0x000fe20003f05270 */
[----:B0-----:R-:W-:Y:S01]  /*2550*/  VIADD R8, R8, 0x4 ;  /* 0x0000000408087836 */ /* 0x001fe20000000000 */
[----:B-1----:R-:W-:Y:S01]  /*2560*/  IADD3 R14, PT, PT, R14, 0x84, RZ ;  /* 0x000000840e0e7810 */ /* 0x002fe20007ffe0ff */
[----:B--2---:R-:W-:-:S10]  /*2570*/  FFMA R16, R9, R10, R16 ;  /* 0x0000000a09107223 */ /* 0x004fd40000000010 */
[----:B------:R-:W-:Y:S05]  /*2580*/  @P0 BRA `(.L_x_25) ;  /* 0xfffffffc00e00947 */ /* 0x000fea000383ffff */
.L_x_17:
[----:B------:R-:W-:Y:S05]  /*2590*/  BSYNC.RECONVERGENT B0 ;  /* 0x0000000000007941 */ /* 0x000fea0003800200 */
.L_x_16:
[----:B-1----:R-:W0:Y:S01]  /*25a0*/  LDC.64 R8, c[0x0][0x3b8] ;  /* 0x0000ee00ff087b82 */ /* 0x002e220000000a00 */
[----:B------:R-:W1:Y:S01]  /*25b0*/  LDCU UR4, c[0x0][0x3b0] ;  /* 0x00007600ff0477ac */ /* 0x000e620008000800 */
[----:B------:R-:W-:Y:S01]  /*25c0*/  BSSY B0, `(.L_x_26) ;  /* 0x00000cf000007945 */ /* 0x000fe20003800000 */
[----:B------:R-:W2:Y:S01]  /*25d0*/  LDCU UR10, c[0x0][0x3b4] ;  /* 0x00007680ff0a77ac */ /* 0x000ea20008000800 */
[----:B0-----:R-:W-:Y:S02]  /*25e0*/  IMAD R8, R8, 0x20, R6 ;  /* 0x0000002008087824 */ /* 0x001fe400078e0206 */
[----:B------:R-:W-:-:S03]  /*25f0*/  FMUL R17, R16, R9 ;  /* 0x0000000910117220 */ /* 0x000fc60000400000 */
[C---:B-1----:R-:W-:Y:S02]  /*2600*/  ISETP.GE.AND P0, PT, R8.reuse, UR4, PT ;  /* 0x0000000408007c0c */ /* 0x042fe4000bf06270 */
[----:B------:R-:W-:Y:S02]  /*2610*/  ISETP.GE.AND P1, PT, R8, UR4, PT ;  /* 0x0000000408007c0c */ /* 0x000fe4000bf26270 */
[----:B------:R-:W-:Y:S02]  /*2620*/  FSEL R9, R17, -INF , !P0 ;  /* 0xff80000011097808 */ /* 0x000fe40004000000 */
[----:B------:R-:W-:-:S03]  /*2630*/  PLOP3.LUT P0, PT, PT, PT, PT, 0x80, 0x8 ;  /* 0x000000000008781c */ /* 0x000fc60003f0f070 */
[----:B------:R-:W0:Y:S02]  /*2640*/  SHFL.BFLY PT, R10, R9, 0x10, 0x1f ;  /* 0x0e001f00090a7f89 */ /* 0x000e2400000e0000 */
[----:B0-----:R-:W-:-:S05]  /*2650*/  FMNMX R10, R9, R10, !PT ;  /* 0x0000000a090a7209 */ /* 0x001fca0007800000 */
        /* <DEDUP_REMOVED lines=8> */
[----:B------:R-:W-:-:S04]  /*26e0*/  @!P1 FADD R8, R17, -R18 ;  /* 0x8000001211089221 */ /* 0x000fc80000000000 */
[----:B------:R-:W-:Y:S01]  /*26f0*/  @!P1 FMUL R9, R8, 1.4426950216293334961 ;  /* 0x3fb8aa3b08099820 */ /* 0x000fe20000400000 */
[----:B------:R-:W-:-:S04]  /*2700*/  HFMA2 R8, -RZ, RZ, 0, 0 ;  /* 0x00000000ff087431 */ /* 0x000fc800000001ff */
[----:B------:R-:W-:-:S04]  /*2710*/  @!P1 FSETP.GEU.AND P2, PT, R9, -126, PT ;  /* 0xc2fc00000900980b */ /* 0x000fc80003f4e000 */
[----:B------:R-:W-:Y:S02]  /*2720*/  @!P1 PLOP3.LUT P0, PT, P2, PT, PT, 0x80, 0x8 ;  /* 0x000000000008981c */ /* 0x000fe4000170f070 */
[----:B-----5:R-:W-:-:S11]  /*2730*/  FSETP.GT.AND P2, PT, R4, RZ, PT ;  /* 0x000000ff0400720b */ /* 0x020fd60003f44000 */
[----:B------:R-:W-:-:S04]  /*2740*/  @!P0 FMUL R9, R9, 0.5 ;  /* 0x3f00000009098820 */ /* 0x000fc80000400000 */
[----:B------:R-:W0:Y:S02]  /*2750*/  @!P1 MUFU.EX2 R10, R9 ;  /* 0x00000009000a9308 */ /* 0x000e240000000800 */
[----:B0-----:R-:W-:Y:S01]  /*2760*/  @!P0 FMUL R10, R10, R10 ;  /* 0x0000000a0a0a8220 */ /* 0x001fe20000400000 */
[----:B------:R-:W-:-:S03]  /*2770*/  PLOP3.LUT P0, PT, PT, PT, PT, 0x80, 0x8 ;  /* 0x000000000008781c */ /* 0x000fc60003f0f070 */
[----:B------:R-:W-:-:S05]  /*2780*/  @!P1 IMAD.MOV.U32 R8, RZ, RZ, R10 ;  /* 0x000000ffff089224 */ /* 0x000fca00078e000a */
[----:B------:R-:W0:Y:S02]  /*2790*/  SHFL.BFLY PT, R11, R8, 0x10, 0x1f ;  /* 0x0e001f00080b7f89 */ /* 0x000e2400000e0000 */
[----:B0-----:R-:W-:-:S05]  /*27a0*/  FADD R11, R11, R8 ;  /* 0x000000080b0b7221 */ /* 0x001fca0000000000 */
[----:B------:R-:W0:Y:S02]  /*27b0*/  SHFL.BFLY PT, R10, R11, 0x8, 0x1f ;  /* 0x0d001f000b0a7f89 */ /* 0x000e2400000e0000 */
[----:B0-----:R-:W-:Y:S01]  /*27c0*/  FADD R14, R11, R10 ;  /* 0x0000000a0b0e7221 */ /* 0x001fe20000000000 */
[----:B------:R-:W-:-:S04]  /*27d0*/  FMNMX R10, R3, R18, !PT ;  /* 0x00000012030a7209 */ /* 0x000fc80007800000 */
[----:B------:R-:W0:Y:S01]  /*27e0*/  SHFL.BFLY PT, R15, R14, 0x4, 0x1f ;  /* 0x0c801f000e0f7f89 */ /* 0x000e2200000e0000 */
[--C-:B------:R-:W-:Y:S01]  /*27f0*/  FADD R9, R18, -R10.reuse ;  /* 0x8000000a12097221 */ /* 0x100fe20000000000 */
[----:B------:R-:W-:Y:S01]  /*2800*/  FADD R20, R3, -R10 ;  /* 0x8000000a03147221 */ /* 0x000fe20000000000 */
[----:B------:R-:W-:Y:S02]  /*2810*/  MOV R3, 0x3bbb989d ;  /* 0x3bbb989d00037802 */ /* 0x000fe40000000f00 */
[----:B------:R-:W-:Y:S01]  /*2820*/  FMUL R18, R9, 1.4426950216293334961 ;  /* 0x3fb8aa3b09127820 */ /* 0x000fe20000400000 */
[C---:B------:R-:W-:Y:S02]  /*2830*/  @P2 FMUL R19, R20.reuse, 1.4426950216293334961 ;  /* 0x3fb8aa3b14132820 */ /* 0x040fe40000400000 */
[----:B------:R-:W-:Y:S02]  /*2840*/  FFMA.SAT R3, R20, R3, 0.5 ;  /* 0x3f00000014037423 */ /* 0x000fe40000002003 */
[----:B------:R-:W-:-:S02]  /*2850*/  FSETP.GEU.AND P1, PT, R18, -126, PT ;  /* 0xc2fc00001200780b */ /* 0x000fc40003f2e000 */
[----:B------:R-:W-:-:S04]  /*2860*/  @P2 FSETP.GEU.AND P3, PT, R19, -126, PT ;  /* 0xc2fc00001300280b */ /* 0x000fc80003f6e000 */
[----:B------:R-:W-:-:S07]  /*2870*/  @P2 PLOP3.LUT P0, PT, P3, PT, PT, 0x80, 0x8 ;  /* 0x000000000008281c */ /* 0x000fce0001f0f070 */
[----:B------:R-:W-:Y:S01]  /*2880*/  @!P1 FMUL R18, R18, 0.5 ;  /* 0x3f00000012129820 */ /* 0x000fe20000400000 */
[----:B0-----:R-:W-:Y:S01]  /*2890*/  FADD R15, R14, R15 ;  /* 0x0000000f0e0f7221 */ /* 0x001fe20000000000 */
[----:B------:R-:W-:Y:S02]  /*28a0*/  IMAD.MOV.U32 R14, RZ, RZ, 0x437c0000 ;  /* 0x437c0000ff0e7424 */ /* 0x000fe400078e00ff */
[----:B------:R-:W0:Y:S02]  /*28b0*/  MUFU.EX2 R9, R18 ;  /* 0x0000001200097308 */ /* 0x000e240000000800 */
[----:B------:R-:W1:Y:S01]  /*28c0*/  SHFL.BFLY PT, R16, R15, 0x2, 0x1f ;  /* 0x0c401f000f107f89 */ /* 0x000e6200000e0000 */
[----:B------:R-:W-:Y:S01]  /*28d0*/  FFMA.RM R11, R3, R14, 12582913 ;  /* 0x4b400001030b7423 */ /* 0x000fe2000000400e */
[----:B------:R-:W-:-:S03]  /*28e0*/  @!P0 FMUL R19, R19, 0.5 ;  /* 0x3f00000013138820 */ /* 0x000fc60000400000 */
[C---:B------:R-:W-:Y:S01]  /*28f0*/  FADD R3, R11.reuse, -12583039 ;  /* 0xcb40007f0b037421 */ /* 0x040fe20000000000 */
[----:B------:R-:W3:Y:S01]  /*2900*/  @P2 MUFU.EX2 R21, R19 ;  /* 0x0000001300152308 */ /* 0x000ee20000000800 */
[----:B------:R-:W-:Y:S02]  /*2910*/  SHF.L.U32 R11, R11, 0x17, RZ ;  /* 0x000000170b0b7819 */ /* 0x000fe400000006ff */
[----:B------:R-:W-:Y:S01]  /*2920*/  FFMA R14, R20, 1.4426950216293334961, -R3 ;  /* 0x3fb8aa3b140e7823 */ /* 0x000fe20000000803 */
[----:B0-----:R-:W-:Y:S01]  /*2930*/  @!P1 FMUL R9, R9, R9 ;  /* 0x0000000909099220 */ /* 0x001fe20000400000 */
[----:B------:R-:W-:Y:S01]  /*2940*/  ISETP.GE.AND P1, PT, R6, R5, PT ;  /* 0x000000050600720c */ /* 0x000fe20003f26270 */
[----:B---3--:R-:W-:Y:S01]  /*2950*/  @!P0 FMUL R21, R21, R21 ;  /* 0x0000001515158220 */ /* 0x008fe20000400000 */
[----:B-1----:R-:W-:Y:S01]  /*2960*/  FADD R16, R15, R16 ;  /* 0x000000100f107221 */ /* 0x002fe20000000000 */
[----:B------:R-:W-:-:S04]  /*2970*/  FFMA R15, R20, 1.925963033500011079e-08, R14 ;  /* 0x32a57060140f7823 */ /* 0x000fc8000000000e */
[----:B------:R-:W0:Y:S01]  /*2980*/  SHFL.BFLY PT, R3, R16, 0x1, 0x1f ;  /* 0x0c201f0010037f89 */ /* 0x000e2200000e0000 */
[----:B------:R-:W1:Y:S02]  /*2990*/  MUFU.EX2 R14, R15 ;  /* 0x0000000f000e7308 */ /* 0x000e640000000800 */
[----:B-1----:R-:W-:Y:S01]  /*29a0*/  FMUL R17, R11, R14 ;  /* 0x0000000e0b117220 */ /* 0x002fe20000400000 */
[----:B------:R-:W-:Y:S02]  /*29b0*/  IMAD.MOV.U32 R11, RZ, RZ, RZ ;  /* 0x000000ffff0b7224 */ /* 0x000fe400078e00ff */
[----:B------:R-:W-:Y:S01]  /*29c0*/  @P2 FMUL R11, R4, R21 ;  /* 0x00000015040b2220 */ /* 0x000fe20000400000 */
[----:B0-----:R-:W-:-:S04]  /*29d0*/  FADD R14, R16, R3 ;  /* 0x00000003100e7221 */ /* 0x001fc80000000000 */
[----:B------:R-:W-:-:S04]  /*29e0*/  FMUL R3, R14, R9 ;  /* 0x000000090e037220 */ /* 0x000fc80000400000 */
[----:B------:R-:W-:Y:S01]  /*29f0*/  FFMA R3, R4, R17, R3 ;  /* 0x0000001104037223 */ /* 0x000fe20000000003 */
[----:B--2---:R-:W-:Y:S06]  /*2a00*/  @P1 BRA `(.L_x_27) ;  /* 0x0000000800281947 */ /* 0x004fec0003800000 */
[----:B------:R-:W0:Y:S01]  /*2a10*/  S2UR UR5, SR_CgaCtaId ;  /* 0x00000000000579c3 */ /* 0x000e220000008800 */
[C---:B------:R-:W-:Y:S01]  /*2a20*/  IMAD.WIDE.U32 R4, R2.reuse, R5, RZ ;  /* 0x0000000502047225 */ /* 0x040fe200078e00ff */
[----:B------:R-:W1:Y:S03]  /*2a30*/  LDCU.64 UR8, c[0x0][0x398] ;  /* 0x00007300ff0877ac */ /* 0x000e660008000a00 */
[----:B------:R-:W-:Y:S01]  /*2a40*/  IMAD R7, R2, R7, R5 ;  /* 0x0000000702077224 */ /* 0x000fe200078e0205 */
[----:B------:R-:W-:Y:S01]  /*2a50*/  UMOV UR4, 0x400 ;  /* 0x0000040000047882 */ /* 0x000fe20000000000 */
[C---:B------:R-:W-:Y:S01]  /*2a60*/  SHF.L.U32 R14, R4.reuse, 0x2, RZ ;  /* 0x00000002040e7819 */ /* 0x040fe200000006ff */
[----:B------:R-:W-:Y:S02]  /*2a70*/  UIADD3 UR4, UPT, UPT, UR4, 0x3140, URZ ;  /* 0x0000314004047890 */ /* 0x000fe4000fffe0ff */
[----:B------:R-:W-:-:S03]  /*2a80*/  SHF.L.U64.HI R15, R4, 0x2, R7 ;  /* 0x00000002040f7819 */ /* 0x000fc60000010207 */
[----:B------:R-:W-:-:S03]  /*2a90*/  IMAD.WIDE.U32 R14, R6, 0x4, R14 ;  /* 0x00000004060e7825 */ /* 0x000fc600078e000e */
[----:B-1----:R-:W-:Y:S01]  /*2aa0*/  IADD3 R2, P0, PT, R14, UR8, RZ ;  /* 0x000000080e027c10 */ /* 0x002fe2000ff1e0ff */
[----:B------:R-:W-:Y:S01]  /*2ab0*/  IMAD.MOV.U32 R14, RZ, RZ, R6 ;  /* 0x000000ffff0e7224 */ /* 0x000fe200078e0006 */
[----:B0-----:R-:W-:Y:S02]  /*2ac0*/  ULEA UR4, UR5, UR4, 0x18 ;  /* 0x0000000405047291 */ /* 0x001fe4000f8ec0ff */
[----:B------:R-:W-:-:S04]  /*2ad0*/  IADD3.X R17, PT, PT, R15, UR9, RZ, P0, !PT ;  /* 0x000000090f117c10 */ /* 0x000fc800087fe4ff */
[----:B------:R-:W-:-:S04]  /*2ae0*/  LEA R7, R6, UR4, 0x2 ;  /* 0x0000000406077c11 */ /* 0x000fc8000f8e10ff */
[----:B------:R-:W-:-:S07]  /*2af0*/  IADD3 R7, PT, PT, R7, 0x1040, RZ ;  /* 0x0000104007077810 */ /* 0x000fce0007ffe0ff */
.L_x_31:
[----:B------:R-:W-:Y:S01]  /*2b00*/  UMOV UR4, 0xffffffff ;  /* 0xffffffff00047882 */ /* 0x000fe20000000000 */
[----:B0-----:R-:W-:Y:S01]  /*2b10*/  IMAD.MOV.U32 R4, RZ, RZ, R2 ;  /* 0x000000ffff047224 */ /* 0x001fe200078e0002 */
[----:B------:R-:W-:Y:S01]  /*2b20*/  MOV R5, R17 ;  /* 0x0000001100057202 */ /* 0x000fe20000000f00 */
[----:B------:R-:W-:Y:S06]  /*2b30*/  BRA.DIV UR4, `(.L_x_28) ;  /* 0x0000000a04047947 */ /* 0x000fec000b800000 */
[----:B------:R-:W-:Y:S04]  /*2b40*/  LDS R21, [R7+-0x1040] ;  /* 0xffefc00007157984 */ /* 0x000fe80000000800 */
[----:B------:R-:W-:Y:S04]  /*2b50*/  LDS R23, [R7+-0xf3c] ;  /* 0xfff0c40007177984 */ /* 0x000fe80000000800 */
[----:B------:R-:W-:Y:S04]  /*2b60*/  LDS R19, [R7+-0xe38] ;  /* 0xfff1c80007137984 */ /* 0x000fe80000000800 */
[----:B------:R-:W0:Y:S04]  /*2b70*/  SHFL.IDX PT, R2, R8, RZ, 0x1f ;  /* 0x00001fff08027589 */ /* 0x000e2800000e0000 */
[----:B------:R-:W1:Y:S04]  /*2b80*/  SHFL.IDX PT, R17, R8, 0x1, 0x1f ;  /* 0x00201f0008117f89 */ /* 0x000e6800000e0000 */
[----:B------:R-:W-:Y:S04]  /*2b90*/  LDS R15, [R7+-0xd34] ;  /* 0xfff2cc00070f7984 */ /* 0x000fe80000000800 */
[----:B------:R-:W-:Y:S04]  /*2ba0*/  LDS R18, [R7+-0xc30] ;  /* 0xfff3d00007127984 */ /* 0x000fe80000000800 */
[----:B------:R-:W2:Y:S04]  /*2bb0*/  SHFL.IDX PT, R16, R8, 0x2, 0x1f ;  /* 0x00401f0008107f89 */ /* 0x000ea800000e0000 */
[----:B------:R-:W-:Y:S04]  /*2bc0*/  LDS R26, [R7+-0xb2c] ;  /* 0xfff4d400071a7984 */ /* 0x000fe80000000800 */
[----:B------:R-:W3:Y:S04]  /*2bd0*/  SHFL.IDX PT, R25, R8, 0x3, 0x1f ;  /* 0x00601f0008197f89 */ /* 0x000ee800000e0000 */
[----:B------:R-:W-:Y:S01]  /*2be0*/  LDS R20, [R7+-0xa28] ;  /* 0xfff5d80007147984 */ /* 0x000fe20000000800 */
[----:B0-----:R-:W-:-:S03]  /*2bf0*/  FFMA R2, R2, R21, RZ ;  /* 0x0000001502027223 */ /* 0x001fc600000000ff */
[----:B------:R-:W-:Y:S01]  /*2c00*/  LDS R21, [R7+-0x924] ;  /* 0xfff6dc0007157984 */ /* 0x000fe20000000800 */
[----:B-1----:R-:W-:-:S03]  /*2c10*/  FFMA R17, R17, R23, R2 ;  /* 0x0000001711117223 */ /* 0x002fc60000000002 */
[----:B------:R-:W0:Y:S04]  /*2c20*/  SHFL.IDX PT, R22, R8, 0x4, 0x1f ;  /* 0x00801f0008167f89 */ /* 0x000e2800000e0000 */
[----:B------:R-:W-:Y:S01]  /*2c30*/  LDS R23, [R7+-0x820] ;  /* 0xfff7e00007177984 */ /* 0x000fe20000000800 */
[----:B--2---:R-:W-:-:S03]  /*2c40*/  FFMA R16, R16, R19, R17 ;  /* 0x0000001310107223 */ /* 0x004fc60000000011 */
[----:B------:R-:W1:Y:S04]  /*2c50*/  SHFL.IDX PT, R24, R8, 0x5, 0x1f ;  /* 0x00a01f0008187f89 */ /* 0x000e6800000e0000 */
[----:B------:R-:W2:Y:S01]  /*2c60*/  SHFL.IDX PT, R17, R8, 0x6, 0x1f ;  /* 0x00c01f0008117f89 */ /* 0x000ea200000e0000 */
[----:B---3--:R-:W-:-:S03]  /*2c70*/  FFMA R25, R25, R15, R16 ;  /* 0x0000000f19197223 */ /* 0x008fc60000000010 */
[----:B------:R-:W-:Y:S04]  /*2c80*/  LDS R19, [R7+-0x71c] ;  /* 0xfff8e40007137984 */ /* 0x000fe80000000800 */
[----:B------:R-:W3:Y:S04]  /*2c90*/  SHFL.IDX PT, R2, R8, 0x7, 0x1f ;  /* 0x00e01f0008027f89 */ /* 0x000ee800000e0000 */
[----:B------:R-:W4:Y:S01]  /*2ca0*/  SHFL.IDX PT, R15, R8, 0x8, 0x1f ;  /* 0x01001f00080f7f89 */ /* 0x000f2200000e0000 */
[----:B0-----:R-:W-:-:S03]  /*2cb0*/  FFMA R25, R22, R18, R25 ;  /* 0x0000001216197223 */ /* 0x001fc60000000019 */
[----:B------:R-:W-:Y:S04]  /*2cc0*/  LDS R16, [R7+-0x618] ;  /* 0xfff9e80007107984 */ /* 0x000fe80000000800 */
[----:B------:R-:W-:Y:S01]  /*2cd0*/  LDS R18, [R7+-0x514] ;  /* 0xfffaec0007127984 */ /* 0x000fe20000000800 */
[----:B-1----:R-:W-:-:S03]  /*2ce0*/  FFMA R24, R24, R26, R25 ;  /* 0x0000001a18187223 */ /* 0x002fc60000000019 */
[----:B------:R-:W0:Y:S01]  /*2cf0*/  SHFL.IDX PT, R22, R8, 0x9, 0x1f ;  /* 0x01201f0008167f89 */ /* 0x000e2200000e0000 */
[----:B--2---:R-:W-:-:S03]  /*2d00*/  FFMA R17, R17, R20, R24 ;  /* 0x0000001411117223 */ /* 0x004fc60000000018 */
[----:B------:R-:W-:Y:S04]  /*2d10*/  LDS R26, [R7+-0x410] ;  /* 0xfffbf000071a7984 */ /* 0x000fe80000000800 */
[----:B------:R-:W1:Y:S01]  /*2d20*/  SHFL.IDX PT, R27, R8, 0xa, 0x1f ;  /* 0x01401f00081b7f89 */ /* 0x000e6200000e0000 */
[----:B---3--:R-:W-:-:S03]  /*2d30*/  FFMA R2, R2, R21, R17 ;  /* 0x0000001502027223 */ /* 0x008fc60000000011 */
[----:B------:R-:W-:Y:S01]  /*2d40*/  LDS R20, [R7+-0x30c] ;  /* 0xfffcf40007147984 */ /* 0x000fe20000000800 */
[----:B----4-:R-:W-:-:S03]  /*2d50*/  FFMA R15, R15, R23, R2 ;  /* 0x000000170f0f7223 */ /* 0x010fc60000000002 */
[----:B------:R-:W-:Y:S04]  /*2d60*/  LDS R21, [R7+-0x208] ;  /* 0xfffdf80007157984 */ /* 0x000fe80000000800 */
[----:B------:R-:W2:Y:S04]  /*2d70*/  SHFL.IDX PT, R17, R8, 0xb, 0x1f ;  /* 0x01601f0008117f89 */ /* 0x000ea800000e0000 */
[----:B------:R-:W-:Y:S01]  /*2d80*/  LDS R23, [R7+-0x104] ;  /* 0xfffefc0007177984 */ /* 0x000fe20000000800 */
[----:B0-----:R-:W-:-:S03]  /*2d90*/  FFMA R22, R22, R19, R15 ;  /* 0x0000001316167223 */ /* 0x001fc6000000000f */
[----:B------:R-:W0:Y:S04]  /*2da0*/  SHFL.IDX PT, R25, R8, 0xc, 0x1f ;  /* 0x01801f0008197f89 */ /* 0x000e2800000e0000 */
[----:B------:R-:W3:Y:S01]  /*2db0*/  SHFL.IDX PT, R2, R8, 0xd, 0x1f ;  /* 0x01a01f0008027f89 */ /* 0x000ee200000e0000 */
[----:B-1----:R-:W-:-:S03]  /*2dc0*/  FFMA R22, R27, R16, R22 ;  /* 0x000000101b167223 */ /* 0x002fc60000000016 */
[----:B------:R-:W-:Y:S04]  /*2dd0*/  LDS R24, [R7] ;  /* 0x0000000007187984 */ /* 0x000fe80000000800 */
[----:B------:R-:W1:Y:S04]  /*2de0*/  SHFL.IDX PT, R15, R8, 0xe, 0x1f ;  /* 0x01c01f00080f7f89 */ /* 0x000e6800000e0000 */
[----:B------:R-:W4:Y:S01]  /*2df0*/  SHFL.IDX PT, R16, R8, 0xf, 0x1f ;  /* 0x01e01f0008107f89 */ /* 0x000f2200000e0000 */
[----:B--2---:R-:W-:-:S03]  /*2e00*/  FFMA R22, R17, R18, R22 ;  /* 0x0000001211167223 */ /* 0x004fc60000000016 */
[----:B------:R-:W-:Y:S04]  /*2e10*/  LDS R19, [R7+0x104] ;  /* 0x0001040007137984 */ /* 0x000fe80000000800 */
[----:B------:R-:W2:Y:S01]  /*2e20*/  SHFL.IDX PT, R17, R8, 0x10, 0x1f ;  /* 0x02001f0008117f89 */ /* 0x000ea200000e0000 */
[----:B0-----:R-:W-:-:S03]  /*2e30*/  FFMA R25, R25, R26, R22 ;  /* 0x0000001a19197223 */ /* 0x001fc60000000016 */
[----:B------:R-:W-:Y:S01]  /*2e40*/  LDS R18, [R7+0x208] ;  /* 0x0002080007127984 */ /* 0x000fe20000000800 */
[----:B---3--:R-:W-:-:S03]  /*2e50*/  FFMA R2, R2, R20, R25 ;  /* 0x0000001402027223 */ /* 0x008fc60000000019 */
[----:B------:R-:W-:Y:S04]  /*2e60*/  LDS R26, [R7+0x30c] ;  /* 0x00030c00071a7984 */ /* 0x000fe80000000800 */
[----:B------:R-:W-:Y:S01]  /*2e70*/  LDS R20, [R7+0x410] ;  /* 0x0004100007147984 */ /* 0x000fe20000000800 */
[----:B-1----:R-:W-:-:S03]  /*2e80*/  FFMA R15, R15, R21, R2 ;  /* 0x000000150f0f7223 */ /* 0x002fc60000000002 */
[----:B------:R-:W0:Y:S01]  /*2e90*/  SHFL.IDX PT, R22, R8, 0x11, 0x1f ;  /* 0x02201f0008167f89 */ /* 0x000e2200000e0000 */
[----:B----4-:R-:W-:-:S03]  /*2ea0*/  FFMA R16, R16, R23, R15 ;  /* 0x0000001710107223 */ /* 0x010fc6000000000f */
[----:B------:R-:W-:Y:S04]  /*2eb0*/  LDS R21, [R7+0x514] ;  /* 0x0005140007157984 */ /* 0x000fe80000000800 */
[----:B------:R-:W1:Y:S01]  /*2ec0*/  SHFL.IDX PT, R2, R8, 0x12, 0x1f ;  /* 0x02401f0008027f89 */ /* 0x000e6200000e0000 */
[----:B--2---:R-:W-:-:S03]  /*2ed0*/  FFMA R17, R17, R24, R16 ;  /* 0x0000001811117223 */ /* 0x004fc60000000010 */
[----:B------:R-:W-:Y:S04]  /*2ee0*/  LDS R23, [R7+0x618] ;  /* 0x0006180007177984 */ /* 0x000fe80000000800 */
[----:B------:R-:W2:Y:S04]  /*2ef0*/  SHFL.IDX PT, R29, R8, 0x13, 0x1f ;  /* 0x02601f00081d7f89 */ /* 0x000ea800000e0000 */
[----:B------:R-:W3:Y:S04]  /*2f00*/  SHFL.IDX PT, R16, R8, 0x14, 0x1f ;  /* 0x02801f0008107f89 */ /* 0x000ee800000e0000 */
[----:B------:R-:W-:Y:S01]  /*2f10*/  LDS R27, [R7+0x71c] ;  /* 0x00071c00071b7984 */ /* 0x000fe20000000800 */
[----:B0-----:R-:W-:-:S03]  /*2f20*/  FFMA R17, R22, R19, R17 ;  /* 0x0000001316117223 */ /* 0x001fc60000000011 */
[----:B------:R-:W0:Y:S04]  /*2f30*/  SHFL.IDX PT, R15, R8, 0x15, 0x1f ;  /* 0x02a01f00080f7f89 */ /* 0x000e2800000e0000 */
[----:B------:R-:W4:Y:S01]  /*2f40*/  SHFL.IDX PT, R24, R8, 0x16, 0x1f ;  /* 0x02c01f0008187f89 */ /* 0x000f2200000e0000 */
[----:B-1----:R-:W-:-:S03]  /*2f50*/  FFMA R2, R2, R18, R17 ;  /* 0x0000001202027223 */ /* 0x002fc60000000011 */
[----:B------:R-:W-:Y:S04]  /*2f60*/  LDS R25, [R7+0x820] ;  /* 0x0008200007197984 */ /* 0x000fe80000000800 */
[----:B------:R-:W1:Y:S01]  /*2f70*/  SHFL.IDX PT, R17, R8, 0x17, 0x1f ;  /* 0x02e01f0008117f89 */ /* 0x000e6200000e0000 */
[----:B--2---:R-:W-:-:S03]  /*2f80*/  FFMA R29, R29, R26, R2 ;  /* 0x0000001a1d1d7223 */ /* 0x004fc60000000002 */
[----:B------:R-:W-:Y:S01]  /*2f90*/  LDS R18, [R7+0x924] ;  /* 0x0009240007127984 */ /* 0x000fe20000000800 */
[----:B---3--:R-:W-:-:S03]  /*2fa0*/  FFMA R16, R16, R20, R29 ;  /* 0x0000001410107223 */ /* 0x008fc6000000001d */
[----:B------:R-:W-:Y:S04]  /*2fb0*/  LDS R19, [R7+0xa28] ;  /* 0x000a280007137984 */ /* 0x000fe80000000800 */
[----:B------:R-:W2:Y:S01]  /*2fc0*/  SHFL.IDX PT, R2, R8, 0x18, 0x1f ;  /* 0x03001f0008027f89 */ /* 0x000ea200000e0000 */
[----:B0-----:R-:W-:-:S03]  /*2fd0*/  FFMA R15, R15, R21, R16 ;  /* 0x000000150f0f7223 */ /* 0x001fc60000000010 */
[----:B------:R-:W-:Y:S01]  /*2fe0*/  LDS R20, [R7+0xb2c] ;  /* 0x000b2c0007147984 */ /* 0x000fe20000000800 */
[----:B----4-:R-:W-:-:S03]  /*2ff0*/  FFMA R24, R24, R23, R15 ;  /* 0x0000001718187223 */ /* 0x010fc6000000000f */
[----:B------:R-:W-:Y:S04]  /*3000*/  LDS R21, [R7+0xc30] ;  /* 0x000c300007157984 */ /* 0x000fe80000000800 */
[----:B------:R-:W0:Y:S01]  /*3010*/  SHFL.IDX PT, R15, R8, 0x19, 0x1f ;  /* 0x03201f00080f7f89 */ /* 0x000e2200000e0000 */
[----:B-1----:R-:W-:-:S03]  /*3020*/  FFMA R27, R17, R27, R24 ;  /* 0x0000001b111b7223 */ /* 0x002fc60000000018 */
[----:B------:R-:W-:Y:S04]  /*3030*/  LDS R22, [R7+0xd34] ;  /* 0x000d340007167984 */ /* 0x000fe80000000800 */
[----:B------:R-:W1:Y:S04]  /*3040*/  SHFL.IDX PT, R16, R8, 0x1a, 0x1f ;  /* 0x03401f0008107f89 */ /* 0x000e6800000e0000 */
[----:B------:R-:W-:Y:S01]  /*3050*/  LDS R23, [R7+0xe38] ;  /* 0x000e380007177984 */ /* 0x000fe20000000800 */
[----:B--2---:R-:W-:-:S03]  /*3060*/  FFMA R2, R2, R25, R27 ;  /* 0x0000001902027223 */ /* 0x004fc6000000001b */
[----:B------:R-:W2:Y:S04]  /*3070*/  SHFL.IDX PT, R17, R8, 0x1b, 0x1f ;  /* 0x03601f0008117f89 */ /* 0x000ea800000e0000 */
[----:B------:R-:W3:Y:S04]  /*3080*/  SHFL.IDX PT, R26, R8, 0x1c, 0x1f ;  /* 0x03801f00081a7f89 */ /* 0x000ee800000e0000 */
[----:B------:R-:W4:Y:S01]  /*3090*/  SHFL.IDX PT, R25, R8, 0x1d, 0x1f ;  /* 0x03a01f0008197f89 */ /* 0x000f2200000e0000 */
[----:B0-----:R-:W-:-:S03]  /*30a0*/  FFMA R15, R15, R18, R2 ;  /* 0x000000120f0f7223 */ /* 0x001fc60000000002 */
[----:B------:R-:W0:Y:S04]  /*30b0*/  SHFL.IDX PT, R24, R8, 0x1e, 0x1f ;  /* 0x03c01f0008187f89 */ /* 0x000e2800000e0000 */
[----:B------:R0:W0:Y:S01]  /*30c0*/  SHFL.IDX PT, R2, R8, 0x1f, 0x1f ;  /* 0x03e01f0008027f89 */ /* 0x00002200000e0000 */
[----:B-1----:R-:W-:-:S04]  /*30d0*/  FFMA R16, R16, R19, R15 ;  /* 0x0000001310107223 */ /* 0x002fc8000000000f */
[----:B--2---:R-:W-:-:S04]  /*30e0*/  FFMA R17, R17, R20, R16 ;  /* 0x0000001411117223 */ /* 0x004fc80000000010 */
[----:B---3--:R-:W-:-:S04]  /*30f0*/  FFMA R26, R26, R21, R17 ;  /* 0x000000151a1a7223 */ /* 0x008fc80000000011 */
[----:B----4-:R-:W-:-:S04]  /*3100*/  FFMA R25, R25, R22, R26 ;  /* 0x0000001619197223 */ /* 0x010fc8000000001a */
[----:B0-----:R-:W-:-:S07]  /*3110*/  FFMA R25, R24, R23, R25 ;  /* 0x0000001718197223 */ /* 0x001fce0000000019 */
.L_x_65:
[----:B------:R-:W2:Y:S01]  /*3120*/  LDG.E R16, desc[UR6][R4.64] ;  /* 0x0000000604107981 */ /* 0x000ea2000c1e1900 */
[----:B------:R-:W0:Y:S01]  /*3130*/  MUFU.RCP R18, R3 ;  /* 0x0000000300127308 */ /* 0x000e220000001000 */
[----:B------:R-:W-:Y:S01]  /*3140*/  VIADD R14, R14, 0x20 ;  /* 0x000000200e0e7836 */ /* 0x000fe20000000000 */
[----:B------:R-:W-:Y:S01]  /*3150*/  BSSY.RECONVERGENT B1, `(.L_x_29) ;  /* 0x0000010000017945 */ /* 0x000fe20003800200 */
[----:B------:R-:W1:Y:S03]  /*3160*/  LDS R15, [R7+0xf3c] ;  /* 0x000f3c00070f7984 */ /* 0x000e660000000800 */
[----:B------:R-:W-:Y:S01]  /*3170*/  ISETP.GE.AND P1, PT, R14, UR10, PT ;  /* 0x0000000a0e007c0c */ /* 0x000fe2000bf26270 */
[----:B-1----:R-:W-:Y:S01]  /*3180*/  FFMA R2, R2, R15, R25 ;  /* 0x0000000f02027223 */ /* 0x002fe20000000019 */
[----:B0-----:R-:W-:-:S04]  /*3190*/  FFMA R15, -R3, R18, 1 ;  /* 0x3f800000030f7423 */ /* 0x001fc80000000112 */
[----:B------:R-:W-:Y:S01]  /*31a0*/  FFMA R15, R18, R15, R18 ;  /* 0x0000000f120f7223 */ /* 0x000fe20000000012 */
[----:B--2---:R-:W-:-:S04]  /*31b0*/  FMUL R16, R16, R11 ;  /* 0x0000000b10107220 */ /* 0x004fc80000400000 */
[----:B------:R-:W-:-:S04]  /*31c0*/  FFMA R2, R9, R2, R16 ;  /* 0x0000000209027223 */ /* 0x000fc80000000010 */
[----:B------:R-:W0:Y:S01]  /*31d0*/  FCHK P0, R2, R3 ;  /* 0x0000000302007302 */ /* 0x000e220000000000 */
[----:B------:R-:W-:-:S04]  /*31e0*/  FFMA R16, R2, R15, RZ ;  /* 0x0000000f02107223 */ /* 0x000fc800000000ff */
[----:B------:R-:W-:-:S04]  /*31f0*/  FFMA R17, -R3, R16, R2 ;  /* 0x0000001003117223 */ /* 0x000fc80000000102 */
[----:B------:R-:W-:Y:S01]  /*3200*/  FFMA R15, R15, R17, R16 ;  /* 0x000000110f0f7223 */ /* 0x000fe20000000010 */
[----:B0-----:R-:W-:Y:S06]  /*3210*/  @!P0 BRA `(.L_x_30) ;  /* 0x00000000000c8947 */ /* 0x001fec0003800000 */
[----:B------:R-:W-:-:S07]  /*3220*/  MOV R16, 0x3240 ;  /* 0x0000324000107802 */ /* 0x000fce0000000f00 */
[----:B------:R-:W-:Y:S05]  /*3230*/  CALL.REL.NOINC `($__internal_0_$__cuda_sm3x_div_rn_noftz_f32_slowpath) ;  /* 0x0000000c00d87944 */ /* 0x000fea0003c00000 */
[----:B------:R-:W-:-:S07]  /*3240*/  MOV R15, R2 ;  /* 0x00000002000f7202 */ /* 0x000fce0000000f00 */
.L_x_30:
[----:B------:R-:W-:Y:S05]  /*3250*/  BSYNC.RECONVERGENT B1 ;  /* 0x0000000000017941 */ /* 0x000fea0003800200 */
.L_x_29:
[----:B------:R0:W-:Y:S01]  /*3260*/  STG.E desc[UR6][R4.64], R15 ;  /* 0x0000000f04007986 */ /* 0x0001e2000c101906 */
[----:B------:R-:W-:Y:S01]  /*3270*/  IADD3 R2, P0, PT, R4, 0x80, RZ ;  /* 0x0000008004027810 */ /* 0x000fe20007f1e0ff */
[----:B------:R-:W-:-:S03]  /*3280*/  VIADD R7, R7, 0x80 ;  /* 0x0000008007077836 */ /* 0x000fc60000000000 */
[----:B------:R-:W-:Y:S01]  /*3290*/  IADD3.X R17, PT, PT, RZ, R5, RZ, P0, !PT ;  /* 0x00000005ff117210 */ /* 0x000fe200007fe4ff */
[----:B------:R-:W-:Y:S08]  /*32a0*/  @!P1 BRA `(.L_x_31) ;  /* 0xfffffff800149947 */ /* 0x000ff0000383ffff */
.L_x_27:
[----:B------:R-:W-:Y:S05]  /*32b0*/  BSYNC B0 ;  /* 0x0000000000007941 */ /* 0x000fea0003800000 */
.L_x_26:
[----:B------:R-:W-:-:S13]  /*32c0*/  ISETP.NE.AND P0, PT, R6, RZ, PT ;  /* 0x000000ff0600720c */ /* 0x000fda0003f05270 */
[----:B------:R-:W-:Y:S05]  /*32d0*/  @P0 EXIT ;  /* 0x000000000000094d */ /* 0x000fea0003800000 */
[----:B------:R-:W1:Y:S01]  /*32e0*/  S2R R7, SR_TID.Y ;  /* 0x0000000000077919 */ /* 0x000e620000002200 */
[----:B0-----:R-:W0:Y:S01]  /*32f0*/  LDC.64 R4, c[0x0][0x3a0] ;  /* 0x0000e800ff047b82 */ /* 0x001e220000000a00 */
[----:B-1----:R-:W-:-:S04]  /*3300*/  IMAD R7, R0, 0x10, R7 ;  /* 0x0000001000077824 */ /* 0x002fc800078e0207 */
[----:B0-----:R-:W-:-:S05]  /*3310*/  IMAD.WIDE.U32 R4, R7, 0x4, R4 ;  /* 0x0000000407047825 */ /* 0x001fca00078e0004 */
[----:B------:R-:W-:Y:S04]  /*3320*/  STG.E desc[UR6][R4.64], R10 ;  /* 0x0000000a04007986 */ /* 0x000fe8000c101906 */
[----:B------:R-:W-:Y:S01]  /*3330*/  STG.E desc[UR6][R12.64], R3 ;  /* 0x000000030c007986 */ /* 0x000fe2000c101906 */
[----:B------:R-:W-:Y:S05]  /*3340*/  EXIT ;  /* 0x000000000000794d */ /* 0x000fea0003800000 */
.L_x_28:
[----:B------:R0:W1:Y:S01]  /*3350*/  LDS R23, [R7+-0x1040] ;  /* 0xffefc00007177984 */ /* 0x0000620000000800 */
[----:B------:R-:W-:Y:S01]  /*3360*/  HFMA2 R20, -RZ, RZ, 0, 0 ;  /* 0x00000000ff147431 */ /* 0x000fe200000001ff */
[----:B------:R-:W-:Y:S01]  /*3370*/  BSSY B1, `(.L_x_32) ;  /* 0x0000007000017945 */ /* 0x000fe20003800000 */
[----:B------:R-:W-:Y:S01]  /*3380*/  IMAD.MOV.U32 R19, RZ, RZ, 0x1f ;  /* 0x0000001fff137424 */ /* 0x000fe200078e00ff */
[----:B------:R0:W2:Y:S01]  /*3390*/  LDS R22, [R7+-0xf3c] ;  /* 0xfff0c40007167984 */ /* 0x0000a20000000800 */
[----:B------:R-:W-:-:S07]  /*33a0*/  MOV R18, 0xffffffff ;  /* 0xffffffff00127802 */ /* 0x000fce0000000f00 */
[----:B012---:R-:W-:Y:S05]  /*33b0*/  WARPSYNC.COLLECTIVE R18, `(.L_x_33) ;  /* 0x0000000012087348 */ /* 0x007fea0003c00000 */
[----:B------:R3:W4:Y:S02]  /*33c0*/  SHFL.IDX P0, R21, R8, R20, R19 ;  /* 0x0000001408157389 */ /* 0x0007240000000013 */
[----:B01234-:R-:W-:Y:S05]  /*33d0*/  ENDCOLLECTIVE ;  /* 0x000000000000791b */ /* 0x01ffea0003800000 */
.L_x_33:
[----:B------:R-:W-:Y:S05]  /*33e0*/  BSYNC B1 ;  /* 0x0000000000017941 */ /* 0x000fea0003800000 */
.L_x_32:
[----:B------:R-:W-:Y:S02]  /*33f0*/  HFMA2 R20, -RZ, RZ, 0, 5.9604644775390625e-08 ;  /* 0x00000001ff147431 */ /* 0x000fe400000001ff */
[----:B------:R-:W-:Y:S01]  /*3400*/  IMAD.MOV.U32 R19, RZ, RZ, 0x1f ;  /* 0x0000001fff137424 */ /* 0x000fe200078e00ff */
[----:B------:R-:W-:Y:S01]  /*3410*/  MOV R18, 0xffffffff ;  /* 0xffffffff00127802 */ /* 0x000fe20000000f00 */
[----:B------:R-:W-:Y:S01]  /*3420*/  IMAD.MOV.U32 R2, RZ, RZ, R21 ;  /* 0x000000ffff027224 */ /* 0x000fe200078e0015 */
[----:B------:R0:W1:Y:S03]  /*3430*/  LDS R24, [R7+-0xe38] ;  /* 0xfff1c80007187984 */ /* 0x0000660000000800 */
[----:B------:R-:W-:-:S07]  /*3440*/  FFMA R2, R2, R23, RZ ;  /* 0x0000001702027223 */ /* 0x000fce00000000ff */
[----:B01----:R-:W-:Y:S05]  /*3450*/  WARPSYNC.COLLECTIVE R18, `(.L_x_34) ;  /* 0x0000000012087348 */ /* 0x003fea0003c00000 */
[----:B------:R2:W3:Y:S02]  /*3460*/  SHFL.IDX P0, R21, R8, R20, R19 ;  /* 0x0000001408157389 */ /* 0x0004e40000000013 */
[----:B0123--:R-:W-:Y:S05]  /*3470*/  ENDCOLLECTIVE ;  /* 0x000000000000791b */ /* 0x00ffea0003800000 */
.L_x_34:
[----:B------:R0:W1:Y:S04]  /*3480*/  LDS R15, [R7+-0xd34] ;  /* 0xfff2cc00070f7984 */ /* 0x0000680000000800 */
[----:B------:R0:W2:Y:S01]  /*3490*/  LDS R23, [R7+-0xc30] ;  /* 0xfff3d00007177984 */ /* 0x0000a20000000800 */
[----:B------:R-:W-:Y:S02]  /*34a0*/  HFMA2 R20, -RZ, RZ, 0, 1.1920928955078125e-07 ;  /* 0x00000002ff147431 */ /* 0x000fe400000001ff */
[----:B------:R-:W-:-:S07]  /*34b0*/  IMAD.MOV.U32 R17, RZ, RZ, R21 ;  /* 0x000000ffff117224 */ /* 0x000fce00078e0015 */
[----:B012---:R-:W-:Y:S05]  /*34c0*/  WARPSYNC.COLLECTIVE R18, `(.L_x_35) ;  /* 0x0000000012087348 */ /* 0x007fea0003c00000 */
[----:B------:R3:W4:Y:S02]  /*34d0*/  SHFL.IDX P0, R21, R8, R20, R19 ;  /* 0x0000001408157389 */ /* 0x0007240000000013 */
[----:B01234-:R-:W-:Y:S05]  /*34e0*/  ENDCOLLECTIVE ;  /* 0x000000000000791b */ /* 0x01ffea0003800000 */
.L_x_35:
[----:B------:R-:W-:Y:S02]  /*34f0*/  FFMA R17, R17, R22, R2 ;  /* 0x0000001611117223 */ /* 0x000fe40000000002 */
[----:B------:R0:W1:Y:S01]  /*3500*/  LDS R2, [R7+-0xb2c] ;  /* 0xfff4d40007027984 */ /* 0x0000620000000800 */
[----:B------:R-:W-:Y:S01]  /*3510*/  MOV R20, 0x3 ;  /* 0x0000000300147802 */ /* 0x000fe20000000f00 */
[----:B------:R-:W-:-:S07]  /*3520*/  IMAD.MOV.U32 R16, RZ, RZ, R21 ;  /* 0x000000ffff107224 */ /* 0x000fce00078e0015 */
[----:B01----:R-:W-:Y:S05]  /*3530*/  WARPSYNC.COLLECTIVE R18, `(.L_x_36) ;  /* 0x0000000012087348 */ /* 0x003fea0003c00000 */
[----:B------:R2:W3:Y:S02]  /*3540*/  SHFL.IDX P0, R21, R8, R20, R19 ;  /* 0x0000001408157389 */ /* 0x0004e40000000013 */
[----:B0123--:R-:W-:Y:S05]  /*3550*/  ENDCOLLECTIVE ;  /* 0x000000000000791b */ /* 0x00ffea0003800000 */
.L_x_36:
[----:B------:R-:W-:Y:S01]  /*3560*/  FFMA R16, R16, R24, R17 ;  /* 0x0000001810107223 */ /* 0x000fe20000000011 */
[----:B------:R-:W-:Y:S02]  /*3570*/  HFMA2 R20, -RZ, RZ, 0, 2.384185791015625e-07 ;  /* 0x00000004ff147431 */ /* 0x000fe400000001ff */
[----:B------:R-:W-:-:S07]  /*3580*/  IMAD.MOV.U32 R25, RZ, RZ, R21 ;  /* 0x000000ffff197224 */ /* 0x000fce00078e0015 */
[----:B------:R-:W-:Y:S05]  /*3590*/  WARPSYNC.COLLECTIVE R18, `(.L_x_37) ;  /* 0x0000000012087348 */ /* 0x000fea0003c00000 */
[----:B------:R0:W1:Y:S02]  /*35a0*/  SHFL.IDX P0, R21, R8, R20, R19 ;  /* 0x0000001408157389 */ /* 0x0000640000000013 */
[----:B01----:R-:W-:Y:S05]  /*35b0*/  ENDCOLLECTIVE ;  /* 0x000000000000791b */ /* 0x003fea0003800000 */
.L_x_37:
[----:B------:R-:W-:Y:S02]  /*35c0*/  FFMA R25, R25, R15, R16 ;  /* 0x0000000f19197223 */ /* 0x000fe40000000010 */
[----:B------:R0:W1:Y:S04]  /*35d0*/  LDS R15, [R7+-0xa28] ;  /* 0xfff5d800070f7984 */ /* 0x0000680000000800 */
[----:B------:R0:W2:Y:S01]  /*35e0*/  LDS R16, [R7+-0x71c] ;  /* 0xfff8e40007107984 */ /* 0x0000a20000000800 */
[----:B------:R-:W-:Y:S01]  /*35f0*/  MOV R20, 0x5 ;  /* 0x0000000500147802 */ /* 0x000fe20000000f00 */
[----:B------:R-:W-:-:S07]  /*3600*/  IMAD.MOV.U32 R22, RZ, RZ, R21 ;  /* 0x000000ffff167224 */ /* 0x000fce00078e0015 */
[----:B012---:R-:W-:Y:S05]  /*3610*/  WARPSYNC.COLLECTIVE R18, `(.L_x_38) ;  /* 0x0000000012087348 */ /* 0x007fea0003c00000 */
[----:B------:R3:W4:Y:S02]  /*3620*/  SHFL.IDX P0, R21, R8, R20, R19 ;  /* 0x0000001408157389 */ /* 0x0007240000000013 */
[----:B01234-:R-:W-:Y:S05]  /*3630*/  ENDCOLLECTIVE ;  /* 0x000000000000791b */ /* 0x01ffea0003800000 */
.L_x_38:
[----:B------:R-:W-:Y:S02]  /*3640*/  FFMA R25, R22, R23, R25 ;  /* 0x0000001716197223 */ /* 0x000fe40000000019 */
[----:B------:R0:W1:Y:S04]  /*3650*/  LDS R22, [R7+-0x924] ;  /* 0xfff6dc0007167984 */ /* 0x0000680000000800 */
[----:B------:R0:W2:Y:S01]  /*3660*/  LDS R23, [R7+-0x618] ;  /* 0xfff9e80007177984 */ /* 0x0000a20000000800 */
[----:B------:R-:W-:Y:S02]  /*3670*/  HFMA2 R20, -RZ, RZ, 0, 3.5762786865234375e-07 ;  /* 0x00000006ff147431 */ /* 0x000fe400000001ff */
[----:B------:R-:W-:-:S07]  /*3680*/  IMAD.MOV.U32 R24, RZ, RZ, R21 ;  /* 0x000000ffff187224 */ /* 0x000fce00078e0015 */
[----:B012---:R-:W-:Y:S05]  /*3690*/  WARPSYNC.COLLECTIVE R18, `(.L_x_39) ;  /* 0x0000000012087348 */ /* 0x007fea0003c00000 */
[----:B------:R3:W4:Y:S02]  /*36a0*/  SHFL.IDX P0, R21, R8, R20, R19 ;  /* 0x0000001408157389 */ /* 0x0007240000000013 */
[----:B01234-:R-:W-:Y:S05]  /*36b0*/  ENDCOLLECTIVE ;  /* 0x000000000000791b */ /* 0x01ffea0003800000 */
.L_x_39:
[----:B------:R-:W-:Y:S02]  /*36c0*/  FFMA R24, R24, R2, R25 ;  /* 0x0000000218187223 */ /* 0x000fe40000000019 */
[----:B------:R0:W1:Y:S01]  /*36d0*/  LDS R25, [R7+-0x820] ;  /* 0xfff7e00007197984 */ /* 0x0000620000000800 */
[----:B------:R-:W-:Y:S01]  /*36e0*/  MOV R20, 0x7 ;  /* 0x0000000700147802 */ /* 0x000fe20000000f00 */
[----:B------:R-:W-:-:S07]  /*36f0*/  IMAD.MOV.U32 R17, RZ, RZ, R21 ;  /* 0x000000ffff117224 */ /* 0x000fce00078e0015 */
[----:B01----:R-:W-:Y:S05]  /*3700*/  WARPSYNC.COLLECTIVE R18, `(.L_x_40) ;  /* 0x0000000012087348 */ /* 0x003fea0003c00000 */
[----:B------:R2:W3:Y:S02]  /*3710*/  SHFL.IDX P0, R21, R8, R20, R19 ;  /* 0x0000001408157389 */ /* 0x0004e40000000013 */
[----:B0123--:R-:W-:Y:S05]  /*3720*/  ENDCOLLECTIVE ;  /* 0x000000000000791b */ /* 0x00ffea0003800000 */
.L_x_40:
[----:B------:R-:W-:Y:S02]  /*3730*/  FFMA R17, R17, R15, R24 ;  /* 0x0000000f11117223 */ /* 0x000fe40000000018 */
[----:B------:R0:W1:Y:S01]  /*3740*/  LDS R24, [R7+0x104] ;  /* 0x0001040007187984 */ /* 0x0000620000000800 */
[----:B------:R-:W-:Y:S02]  /*3750*/  HFMA2 R20, -RZ, RZ, 0, 4.76837158203125e-07 ;  /* 0x00000008ff147431 */ /* 0x000fe400000001ff */
[----:B------:R-:W-:-:S07]  /*3760*/  IMAD.MOV.U32 R2, RZ, RZ, R21 ;  /* 0x000000ffff027224 */ /* 0x000fce00078e0015 */
[----:B01----:R-:W-:Y:S05]  /*3770*/  WARPSYNC.COLLECTIVE R18, `(.L_x_41) ;  /* 0x0000000012087348 */ /* 0x003fea0003c00000 */
[----:B------:R2:W3:Y:S02]  /*3780*/  SHFL.IDX P0, R21, R8, R20, R19 ;  /* 0x0000001408157389 */ /* 0x0004e40000000013 */
[----:B0123--:R-:W-:Y:S05]  /*3790*/  ENDCOLLECTIVE ;  /* 0x000000000000791b */ /* 0x00ffea0003800000 */
.L_x_41:
[----:B------:R-:W-:Y:S01]  /*37a0*/  FFMA R2, R2, R22, R17 ;  /* 0x0000001602027223 */ /* 0x000fe20000000011 */
[----:B------:R-:W-:Y:S01]  /*37b0*/  MOV R20, 0x9 ;  /* 0x0000000900147802 */ /* 0x000fe20000000f00 */
[----:B------:R-:W-:-:S07]  /*37c0*/  IMAD.MOV.U32 R15, RZ, RZ, R21 ;  /* 0x000000ffff0f7224 */ /* 0x000fce00078e0015 */
[----:B------:R-:W-:Y:S05]  /*37d0*/  WARPSYNC.COLLECTIVE R18, `(.L_x_42) ;  /* 0x0000000012087348 */ /* 0x000fea0003c00000 */
[----:B------:R0:W1:Y:S02]  /*37e0*/  SHFL.IDX P0, R21, R8, R20, R19 ;  /* 0x0000001408157389 */ /* 0x0000640000000013 */
[----:B01----:R-:W-:Y:S05]  /*37f0*/  ENDCOLLECTIVE ;  /* 0x000000000000791b */ /* 0x003fea0003800000 */
.L_x_42:
[----:B------:R-:W-:Y:S02]  /*3800*/  FFMA R15, R15, R25, R2 ;  /* 0x000000190f0f7223 */ /* 0x000fe40000000002 */
[----:B------:R0:W1:Y:S01]  /*3810*/  LDS R2, [R7+-0x514] ;  /* 0xfffaec0007027984 */ /* 0x0000620000000800 */
[----:B------:R-:W-:Y:S02]  /*3820*/  HFMA2 R20, -RZ, RZ, 0, 5.9604644775390625e-07 ;  /* 0x0000000aff147431 */ /* 0x000fe400000001ff */
[----:B------:R-:W-:-:S07]  /*3830*/  IMAD.MOV.U32 R22, RZ, RZ, R21 ;  /* 0x000000ffff167224 */ /* 0x000fce00078e0015 */
[----:B01----:R-:W-:Y:S05]  /*3840*/  WARPSYNC.COLLECTIVE R18, `(.L_x_43) ;  /* 0x0000000012087348 */ /* 0x003fea0003c00000 */
[----:B------:R2:W3:Y:S02]  /*3850*/  SHFL.IDX P0, R21, R8, R20, R19 ;  /* 0x0000001408157389 */ /* 0x0004e40000000013 */
[----:B0123--:R-:W-:Y:S05]  /*3860*/  ENDCOLLECTIVE ;  /* 0x000000000000791b */ /* 0x00ffea0003800000 */
.L_x_43:
        /* <DEDUP_REMOVED lines=8> */
.L_x_44:
[----:B------:R-:W-:Y:S02]  /*38f0*/  FFMA R22, R27, R23, R22 ;  /* 0x000000171b167223 */ /* 0x000fe40000000016 */
[----:B------:R0:W1:Y:S04]  /*3900*/  LDS R23, [R7] ;  /* 0x0000000007177984 */ /* 0x0000680000000800 */
[----:B------:R0:W2:Y:S01]  /*3910*/  LDS R27, [R7+0x71c] ;  /* 0x00071c00071b7984 */ /* 0x0000a20000000800 */
[----:B------:R-:W-:Y:S02]  /*3920*/  HFMA2 R20, -RZ, RZ, 0, 7.152557373046875e-07 ;  /* 0x0000000cff147431 */ /* 0x000fe400000001ff */
[----:B------:R-:W-:-:S07]  /*3930*/  IMAD.MOV.U32 R17, RZ, RZ, R21 ;  /* 0x000000ffff117224 */ /* 0x000fce00078e0015 */
[----:B012---:R-:W-:Y:S05]  /*3940*/  WARPSYNC.COLLECTIVE R18, `(.L_x_45) ;  /* 0x0000000012087348 */ /* 0x007fea0003c00000 */
[----:B------:R3:W4:Y:S02]  /*3950*/  SHFL.IDX P0, R21, R8, R20, R19 ;  /* 0x0000001408157389 */ /* 0x0007240000000013 */
[----:B01234-:R-:W-:Y:S05]  /*3960*/  ENDCOLLECTIVE ;  /* 0x000000000000791b */ /* 0x01ffea0003800000 */
.L_x_45:
[----:B------:R-:W-:Y:S02]  /*3970*/  FFMA R22, R17, R2, R22 ;  /* 0x0000000211167223 */ /* 0x000fe40000000016 */
[----:B------:R0:W1:Y:S01]  /*3980*/  LDS R17, [R7+-0x208] ;  /* 0xfffdf80007117984 */ /* 0x0000620000000800 */
[----:B------:R-:W-:Y:S01]  /*3990*/  MOV R20, 0xd ;  /* 0x0000000d00147802 */ /* 0x000fe20000000f00 */
[----:B------:R-:W-:-:S07]  /*39a0*/  IMAD.MOV.U32 R25, RZ, RZ, R21 ;  /* 0x000000ffff197224 */ /* 0x000fce00078e0015 */
[----:B01----:R-:W-:Y:S05]  /*39b0*/  WARPSYNC.COLLECTIVE R18, `(.L_x_46) ;  /* 0x0000000012087348 */ /* 0x003fea0003c00000 */
[----:B------:R2:W3:Y:S02]  /*39c0*/  SHFL.IDX P0, R21, R8, R20, R19 ;  /* 0x0000001408157389 */ /* 0x0004e40000000013 */
[----:B0123--:R-:W-:Y:S05]  /*39d0*/  ENDCOLLECTIVE ;  /* 0x000000000000791b */ /* 0x00ffea0003800000 */
.L_x_46:
[----:B------:R-:W-:Y:S02]  /*39e0*/  FFMA R25, R25, R15, R22 ;  /* 0x0000000f19197223 */ /* 0x000fe40000000016 */
[----:B------:R0:W1:Y:S01]  /*39f0*/  LDS R22, [R7+-0x104] ;  /* 0xfffefc0007167984 */ /* 0x0000620000000800 */
[----:B------:R-:W-:Y:S02]  /*3a00*/  HFMA2 R20, -RZ, RZ, 0, 8.3446502685546875e-07 ;  /* 0x0000000eff147431 */ /* 0x000fe400000001ff */
[----:B------:R-:W-:-:S07]  /*3a10*/  IMAD.MOV.U32 R2, RZ, RZ, R21 ;  /* 0x000000ffff027224 */ /* 0x000fce00078e0015 */
[----:B01----:R-:W-:Y:S05]  /*3a20*/  WARPSYNC.COLLECTIVE R18, `(.L_x_47) ;  /* 0x0000000012087348 */ /* 0x003fea0003c00000 */
[----:B------:R2:W3:Y:S02]  /*3a30*/  SHFL.IDX P0, R21, R8, R20, R19 ;  /* 0x0000001408157389 */ /* 0x0004e40000000013 */
[----:B0123--:R-:W-:Y:S05]  /*3a40*/  ENDCOLLECTIVE ;  /* 0x000000000000791b */ /* 0x00ffea0003800000 */
.L_x_47:
[----:B------:R-:W-:Y:S01]  /*3a50*/  FFMA R2, R2, R16, R25 ;  /* 0x0000001002027223 */ /* 0x000fe20000000019 */
[----:B------:R-:W-:Y:S01]  /*3a60*/  MOV R20, 0xf ;  /* 0x0000000f00147802 */ /* 0x000fe20000000f00 */
[----:B------:R-:W-:-:S07]  /*3a70*/  IMAD.MOV.U32 R15, RZ, RZ, R21 ;  /* 0x000000ffff0f7224 */ /* 0x000fce00078e0015 */
[----:B------:R-:W-:Y:S05]  /*3a80*/  WARPSYNC.COLLECTIVE R18, `(.L_x_48) ;  /* 0x0000000012087348 */ /* 0x000fea0003c00000 */
[----:B------:R0:W1:Y:S02]  /*3a90*/  SHFL.IDX P0, R21, R8, R20, R19 ;  /* 0x0000001408157389 */ /* 0x0000640000000013 */
[----:B01----:R-:W-:Y:S05]  /*3aa0*/  ENDCOLLECTIVE ;  /* 0x000000000000791b */ /* 0x003fea0003800000 */
.L_x_48:
[----:B------:R-:W-:Y:S01]  /*3ab0*/  FFMA R15, R15, R17, R2 ;  /* 0x000000110f0f7223 */ /* 0x000fe20000000002 */
[----:B------:R-:W-:Y:S02]  /*3ac0*/  HFMA2 R20, -RZ, RZ, 0, 9.5367431640625e-07 ;  /* 0x00000010ff147431 */ /* 0x000fe400000001ff */
[----:B------:R-:W-:-:S07]  /*3ad0*/  IMAD.MOV.U32 R16, RZ, RZ, R21 ;  /* 0x000000ffff107224 */ /* 0x000fce00078e0015 */
[----:B------:R-:W-:Y:S05]  /*3ae0*/  WARPSYNC.COLLECTIVE R18, `(.L_x_49) ;  /* 0x0000000012087348 */ /* 0x000fea0003c00000 */
[----:B------:R0:W1:Y:S02]  /*3af0*/  SHFL.IDX P0, R21, R8, R20, R19 ;  /* 0x0000001408157389 */ /* 0x0000640000000013 */
[----:B01----:R-:W-:Y:S05]  /*3b00*/  ENDCOLLECTIVE ;  /* 0x000000000000791b */ /* 0x003fea0003800000 */
.L_x_49:
[----:B------:R-:W-:Y:S02]  /*3b10*/  FFMA R16, R16, R22, R15 ;  /* 0x0000001610107223 */ /* 0x000fe4000000000f */
[----:B------:R0:W1:Y:S01]  /*3b20*/  LDS R15, [R7+0x208] ;  /* 0x00020800070f7984 */ /* 0x0000620000000800 */
[----:B------:R-:W-:Y:S01]  /*3b30*/  MOV R20, 0x11 ;  /* 0x0000001100147802 */ /* 0x000fe20000000f00 */
[----:B------:R-:W-:-:S07]  /*3b40*/  IMAD.MOV.U32 R17, RZ, RZ, R21 ;  /* 0x000000ffff117224 */ /* 0x000fce00078e0015 */
[----:B01----:R-:W-:Y:S05]  /*3b50*/  WARPSYNC.COLLECTIVE R18, `(.L_x_50) ;  /* 0x0000000012087348 */ /* 0x003fea0003c00000 */
[----:B------:R2:W3:Y:S02]  /*3b60*/  SHFL.IDX P0, R21, R8, R20, R19 ;  /* 0x0000001408157389 */ /* 0x0004e40000000013 */
[----:B0123--:R-:W-:Y:S05]  /*3b70*/  ENDCOLLECTIVE ;  /* 0x000000000000791b */ /* 0x00ffea0003800000 */
.L_x_50:
[----:B------:R-:W-:Y:S02]  /*3b80*/  FFMA R17, R17, R23, R16 ;  /* 0x0000001711117223 */ /* 0x000fe40000000010 */
[----:B------:R0:W1:Y:S01]  /*3b90*/  LDS R23, [R7+0x30c] ;  /* 0x00030c0007177984 */ /* 0x0000620000000800 */
[----:B------:R-:W-:Y:S02]  /*3ba0*/  HFMA2 R20, -RZ, RZ, 0, 1.07288360595703125e-06 ;  /* 0x00000012ff147431 */ /* 0x000fe400000001ff */
[----:B------:R-:W-:-:S07]  /*3bb0*/  IMAD.MOV.U32 R22, RZ, RZ, R21 ;  /* 0x000000ffff167224 */ /* 0x000fce00078e0015 */
[----:B01----:R-:W-:Y:S05]  /*3bc0*/  WARPSYNC.COLLECTIVE R18, `(.L_x_51) ;  /* 0x0000000012087348 */ /* 0x003fea0003c00000 */
[----:B------:R2:W3:Y:S02]  /*3bd0*/  SHFL.IDX P0, R21, R8, R20, R19 ;  /* 0x0000001408157389 */ /* 0x0004e40000000013 */
[----:B0123--:R-:W-:Y:S05]  /*3be0*/  ENDCOLLECTIVE ;  /* 0x000000000000791b */ /* 0x00ffea0003800000 */
.L_x_51:
[----:B------:R-:W-:Y:S02]  /*3bf0*/  FFMA R17, R22, R24, R17 ;  /* 0x0000001816117223 */ /* 0x000fe40000000011 */
[----:B------:R0:W1:Y:S01]  /*3c00*/  LDS R22, [R7+0x410] ;  /* 0x0004100007167984 */ /* 0x0000620000000800 */
[----:B------:R-:W-:Y:S01]  /*3c10*/  MOV R20, 0x13 ;  /* 0x0000001300147802 */ /* 0x000fe20000000f00 */
[----:B------:R-:W-:-:S07]  /*3c20*/  IMAD.MOV.U32 R2, RZ, RZ, R21 ;  /* 0x000000ffff027224 */ /* 0x000fce00078e0015 */
[----:B01----:R-:W-:Y:S05]  /*3c30*/  WARPSYNC.COLLECTIVE R18, `(.L_x_52) ;  /* 0x0000000012087348 */ /* 0x003fea0003c00000 */
[----:B------:R2:W3:Y:S02]  /*3c40*/  SHFL.IDX P0, R21, R8, R20, R19 ;  /* 0x0000001408157389 */ /* 0x0004e40000000013 */
[----:B0123--:R-:W-:Y:S05]  /*3c50*/  ENDCOLLECTIVE ;  /* 0x000000000000791b */ /* 0x00ffea0003800000 */
.L_x_52:
[----:B------:R-:W-:Y:S02]  /*3c60*/  FFMA R2, R2, R15, R17 ;  /* 0x0000000f02027223 */ /* 0x000fe40000000011 */
[----:B------:R0:W1:Y:S01]  /*3c70*/  LDS R17, [R7+0x514] ;  /* 0x0005140007117984 */ /* 0x0000620000000800 */
[----:B------:R-:W-:Y:S02]  /*3c80*/  HFMA2 R20, -RZ, RZ, 0, 1.1920928955078125e-06 ;  /* 0x00000014ff147431 */ /* 0x000fe400000001ff */
[----:B------:R-:W-:-:S07]  /*3c90*/  IMAD.MOV.U32 R29, RZ, RZ, R21 ;  /* 0x000000ffff1d7224 */ /* 0x000fce00078e0015 */
[----:B01----:R-:W-:Y:S05]  /*3ca0*/  WARPSYNC.COLLECTIVE R18, `(.L_x_53) ;  /* 0x0000000012087348 */ /* 0x003fea0003c00000 */
[----:B------:R2:W3:Y:S02]  /*3cb0*/  SHFL.IDX P0, R21, R8, R20, R19 ;  /* 0x0000001408157389 */ /* 0x0004e40000000013 */
[----:B0123--:R-:W-:Y:S05]  /*3cc0*/  ENDCOLLECTIVE ;  /* 0x000000000000791b */ /* 0x00ffea0003800000 */
.L_x_53:
[----:B------:R-:W-:Y:S02]  /*3cd0*/  FFMA R29, R29, R23, R2 ;  /* 0x000000171d1d7223 */ /* 0x000fe40000000002 */
[----:B------:R0:W1:Y:S04]  /*3ce0*/  LDS R2, [R7+0x618] ;  /* 0x0006180007027984 */ /* 0x0000680000000800 */
[----:B------:R0:W2:Y:S01]  /*3cf0*/  LDS R23, [R7+0xa28] ;  /* 0x000a280007177984 */ /* 0x0000a20000000800 */
[----:B------:R-:W-:Y:S01]  /*3d00*/  MOV R20, 0x15 ;  /* 0x0000001500147802 */ /* 0x000fe20000000f00 */
[----:B------:R-:W-:-:S07]  /*3d10*/  IMAD.MOV.U32 R16, RZ, RZ, R21 ;  /* 0x000000ffff107224 */ /* 0x000fce00078e0015 */
[----:B012---:R-:W-:Y:S05]  /*3d20*/  WARPSYNC.COLLECTIVE R18, `(.L_x_54) ;  /* 0x0000000012087348 */ /* 0x007fea0003c00000 */
[----:B------:R3:W4:Y:S02]  /*3d30*/  SHFL.IDX P0, R21, R8, R20, R19 ;  /* 0x0000001408157389 */ /* 0x0007240000000013 */
[----:B01234-:R-:W-:Y:S05]  /*3d40*/  ENDCOLLECTIVE ;  /* 0x000000000000791b */ /* 0x01ffea0003800000 */
.L_x_54:
[----:B------:R-:W-:Y:S02]  /*3d50*/  FFMA R16, R16, R22, R29 ;  /* 0x0000001610107223 */ /* 0x000fe4000000001d */
[----:B------:R0:W1:Y:S01]  /*3d60*/  LDS R22, [R7+0x924] ;  /* 0x0009240007167984 */ /* 0x0000620000000800 */
[----:B------:R-:W-:Y:S02]  /*3d70*/  HFMA2 R20, -RZ, RZ, 0, 1.31130218505859375e-06 ;  /* 0x00000016ff147431 */ /* 0x000fe400000001ff */
[----:B------:R-:W-:-:S07]  /*3d80*/  IMAD.MOV.U32 R15, RZ, RZ, R21 ;  /* 0x000000ffff0f7224 */ /* 0x000fce00078e0015 */
[----:B01----:R-:W-:Y:S05]  /*3d90*/  WARPSYNC.COLLECTIVE R18, `(.L_x_55) ;  /* 0x0000000012087348 */ /* 0x003fea0003c00000 */
[----:B------:R2:W3:Y:S02]  /*3da0*/  SHFL.IDX P0, R21, R8, R20, R19 ;  /* 0x0000001408157389 */ /* 0x0004e40000000013 */
[----:B0123--:R-:W-:Y:S05]  /*3db0*/  ENDCOLLECTIVE ;  /* 0x000000000000791b */ /* 0x00ffea0003800000 */
.L_x_55:
[----:B------:R-:W-:Y:S02]  /*3dc0*/  FFMA R15, R15, R17, R16 ;  /* 0x000000110f0f7223 */ /* 0x000fe40000000010 */
[----:B------:R0:W1:Y:S01]  /*3dd0*/  LDS R16, [R7+0x820] ;  /* 0x0008200007107984 */ /* 0x0000620000000800 */
[----:B------:R-:W-:Y:S01]  /*3de0*/  MOV R20, 0x17 ;  /* 0x0000001700147802 */ /* 0x000fe20000000f00 */
[----:B------:R-:W-:-:S07]  /*3df0*/  IMAD.MOV.U32 R24, RZ, RZ, R21 ;  /* 0x000000ffff187224 */ /* 0x000fce00078e0015 */
[----:B01----:R-:W-:Y:S05]  /*3e00*/  WARPSYNC.COLLECTIVE R18, `(.L_x_56) ;  /* 0x0000000012087348 */ /* 0x003fea0003c00000 */
[----:B------:R2:W3:Y:S02]  /*3e10*/  SHFL.IDX P0, R21, R8, R20, R19 ;  /* 0x0000001408157389 */ /* 0x0004e40000000013 */
[----:B0123--:R-:W-:Y:S05]  /*3e20*/  ENDCOLLECTIVE ;  /* 0x000000000000791b */ /* 0x00ffea0003800000 */
.L_x_56:
[----:B------:R-:W-:Y:S01]  /*3e30*/  FFMA R24, R24, R2, R15 ;  /* 0x0000000218187223 */ /* 0x000fe2000000000f */
[----:B------:R-:W-:Y:S02]  /*3e40*/  HFMA2 R20, -RZ, RZ, 0, 1.430511474609375e-06 ;  /* 0x00000018ff147431 */ /* 0x000fe400000001ff */
[----:B------:R-:W-:-:S07]  /*3e50*/  IMAD.MOV.U32 R17, RZ, RZ, R21 ;  /* 0x000000ffff117224 */ /* 0x000fce00078e0015 */
[----:B------:R-:W-:Y:S05]  /*3e60*/  WARPSYNC.COLLECTIVE R18, `(.L_x_57) ;  /* 0x0000000012087348 */ /* 0x000fea0003c00000 */
[----:B------:R0:W1:Y:S02]  /*3e70*/  SHFL.IDX P0, R21, R8, R20, R19 ;  /* 0x0000001408157389 */ /* 0x0000640000000013 */
[----:B01----:R-:W-:Y:S05]  /*3e80*/  ENDCOLLECTIVE ;  /* 0x000000000000791b */ /* 0x003fea0003800000 */
.L_x_57:
[----:B------:R-:W-:Y:S02]  /*3e90*/  FFMA R27, R17, R27, R24 ;  /* 0x0000001b111b7223 */ /* 0x000fe40000000018 */
[----:B------:R0:W1:Y:S01]  /*3ea0*/  LDS R24, [R7+0xb2c] ;  /* 0x000b2c0007187984 */ /* 0x0000620000000800 */
[----:B------:R-:W-:Y:S01]  /*3eb0*/  MOV R20, 0x19 ;  /* 0x0000001900147802 */ /* 0x000fe20000000f00 */
[----:B------:R-:W-:-:S07]  /*3ec0*/  IMAD.MOV.U32 R2, RZ, RZ, R21 ;  /* 0x000000ffff027224 */ /* 0x000fce00078e0015 */
[----:B01----:R-:W-:Y:S05]  /*3ed0*/  WARPSYNC.COLLECTIVE R18, `(.L_x_58) ;  /* 0x0000000012087348 */ /* 0x003fea0003c00000 */
[----:B------:R2:W3:Y:S02]  /*3ee0*/  SHFL.IDX P0, R21, R8, R20, R19 ;  /* 0x0000001408157389 */ /* 0x0004e40000000013 */
[----:B0123--:R-:W-:Y:S05]  /*3ef0*/  ENDCOLLECTIVE ;  /* 0x000000000000791b */ /* 0x00ffea0003800000 */
.L_x_58:
[----:B------:R-:W-:Y:S01]  /*3f00*/  FFMA R2, R2, R16, R27 ;  /* 0x0000001002027223 */ /* 0x000fe2000000001b */
[----:B------:R-:W-:Y:S02]  /*3f10*/  HFMA2 R20, -RZ, RZ, 0, 1.54972076416015625e-06 ;  /* 0x0000001aff147431 */ /* 0x000fe400000001ff */
[----:B------:R-:W-:-:S07]  /*3f20*/  IMAD.MOV.U32 R15, RZ, RZ, R21 ;  /* 0x000000ffff0f7224 */ /* 0x000fce00078e0015 */
[----:B------:R-:W-:Y:S05]  /*3f30*/  WARPSYNC.COLLECTIVE R18, `(.L_x_59) ;  /* 0x0000000012087348 */ /* 0x000fea0003c00000 */
[----:B------:R0:W1:Y:S02]  /*3f40*/  SHFL.IDX P0, R21, R8, R20, R19 ;  /* 0x0000001408157389 */ /* 0x0000640000000013 */
[----:B01----:R-:W-:Y:S05]  /*3f50*/  ENDCOLLECTIVE ;  /* 0x000000000000791b */ /* 0x003fea0003800000 */
.L_x_59:
[----:B------:R-:W-:Y:S02]  /*3f60*/  FFMA R15, R15, R22, R2 ;  /* 0x000000160f0f7223 */ /* 0x000fe40000000002 */
[----:B------:R0:W1:Y:S01]  /*3f70*/  LDS R2, [R7+0xc30] ;  /* 0x000c300007027984 */ /* 0x0000620000000800 */
[----:B------:R-:W-:Y:S01]  /*3f80*/  MOV R20, 0x1b ;  /* 0x0000001b00147802 */ /* 0x000fe20000000f00 */
[----:B------:R-:W-:-:S07]  /*3f90*/  IMAD.MOV.U32 R16, RZ, RZ, R21 ;  /* 0x000000ffff107224 */ /* 0x000fce00078e0015 */
[----:B01----:R-:W-:Y:S05]  /*3fa0*/  WARPSYNC.COLLECTIVE R18, `(.L_x_60) ;  /* 0x0000000012087348 */ /* 0x003fea0003c00000 */
[----:B------:R2:W3:Y:S02]  /*3fb0*/  SHFL.IDX P0, R21, R8, R20, R19 ;  /* 0x0000001408157389 */ /* 0x0004e40000000013 */
[----:B0123--:R-:W-:Y:S05]  /*3fc0*/  ENDCOLLECTIVE ;  /* 0x000000000000791b */ /* 0x00ffea0003800000 */
.L_x_60:
[----:B------:R-:W-:Y:S02]  /*3fd0*/  FFMA R16, R16, R23, R15 ;  /* 0x0000001710107223 */ /* 0x000fe4000000000f */
[----:B------:R0:W1:Y:S01]  /*3fe0*/  LDS R15, [R7+0xd34] ;  /* 0x000d3400070f7984 */ /* 0x0000620000000800 */
[----:B------:R-:W-:Y:S02]  /*3ff0*/  HFMA2 R20, -RZ, RZ, 0, 1.6689300537109375e-06 ;  /* 0x0000001cff147431 */ /* 0x000fe400000001ff */
[----:B------:R-:W-:-:S07]  /*4000*/  IMAD.MOV.U32 R17, RZ, RZ, R21 ;  /* 0x000000ffff117224 */ /* 0x000fce00078e0015 */
[----:B01----:R-:W-:Y:S05]  /*4010*/  WARPSYNC.COLLECTIVE R18, `(.L_x_61) ;  /* 0x0000000012087348 */ /* 0x003fea0003c00000 */
[----:B------:R2:W3:Y:S02]  /*4020*/  SHFL.IDX P0, R21, R8, R20, R19 ;  /* 0x0000001408157389 */ /* 0x0004e40000000013 */
[----:B0123--:R-:W-:Y:S05]  /*4030*/  ENDCOLLECTIVE ;  /* 0x000000000000791b */ /* 0x00ffea0003800000 */
.L_x_61:
[----:B------:R-:W-:Y:S02]  /*4040*/  FFMA R17, R17, R24, R16 ;  /* 0x0000001811117223 */ /* 0x000fe40000000010 */
[----:B------:R0:W1:Y:S01]  /*4050*/  LDS R16, [R7+0xe38] ;  /* 0x000e380007107984 */ /* 0x0000620000000800 */
[----:B------:R-:W-:Y:S01]  /*4060*/  MOV R20, 0x1d ;  /* 0x0000001d00147802 */ /* 0x000fe20000000f00 */
[----:B------:R-:W-:-:S07]  /*4070*/  IMAD.MOV.U32 R26, RZ, RZ, R21 ;  /* 0x000000ffff1a7224 */ /* 0x000fce00078e0015 */
[----:B01----:R-:W-:Y:S05]  /*4080*/  WARPSYNC.COLLECTIVE R18, `(.L_x_62) ;  /* 0x0000000012087348 */ /* 0x003fea0003c00000 */
[----:B------:R2:W3:Y:S02]  /*4090*/  SHFL.IDX P0, R21, R8, R20, R19 ;  /* 0x0000001408157389 */ /* 0x0004e40000000013 */
[----:B0123--:R-:W-:Y:S05]  /*40a0*/  ENDCOLLECTIVE ;  /* 0x000000000000791b */ /* 0x00ffea0003800000 */
.L_x_62:
[----:B------:R-:W-:Y:S01]  /*40b0*/  FFMA R26, R26, R2, R17 ;  /* 0x000000021a1a7223 */ /* 0x000fe20000000011 */
[----:B------:R-:W-:Y:S02]  /*40c0*/  HFMA2 R20, -RZ, RZ, 0, 1.78813934326171875e-06 ;  /* 0x0000001eff147431 */ /* 0x000fe400000001ff */
[----:B------:R-:W-:-:S07]  /*40d0*/  IMAD.MOV.U32 R25, RZ, RZ, R21 ;  /* 0x000000ffff197224 */ /* 0x000fce00078e0015 */
[----:B------:R-:W-:Y:S05]  /*40e0*/  WARPSYNC.COLLECTIVE R18, `(.L_x_63) ;  /* 0x0000000012087348 */ /* 0x000fea0003c00000 */
[----:B------:R0:W1:Y:S02]  /*40f0*/  SHFL.IDX P0, R21, R8, R20, R19 ;  /* 0x0000001408157389 */ /* 0x0000640000000013 */
[----:B01----:R-:W-:Y:S05]  /*4100*/  ENDCOLLECTIVE ;  /* 0x000000000000791b */ /* 0x003fea0003800000 */
.L_x_63:
[----:B------:R-:W-:Y:S01]  /*4110*/  FFMA R25, R25, R15, R26 ;  /* 0x0000000f19197223 */ /* 0x000fe2000000001a */
[----:B------:R-:W-:Y:S01]  /*4120*/  MOV R20, 0x1f ;  /* 0x0000001f00147802 */ /* 0x000fe20000000f00 */
[----:B------:R-:W-:-:S07]  /*4130*/  IMAD.MOV.U32 R24, RZ, RZ, R21 ;  /* 0x000000ffff187224 */ /* 0x000fce00078e0015 */
[----:B------:R-:W-:Y:S05]  /*4140*/  WARPSYNC.COLLECTIVE R18, `(.L_x_64) ;  /* 0x0000000012087348 */ /* 0x000fea0003c00000 */
[----:B------:R0:W1:Y:S02]  /*4150*/  SHFL.IDX P0, R21, R8, R20, R19 ;  /* 0x0000001408157389 */ /* 0x0000640000000013 */
[----:B01----:R-:W-:Y:S05]  /*4160*/  ENDCOLLECTIVE ;  /* 0x000000000000791b */ /* 0x003fea0003800000 */
.L_x_64:
[----:B------:R-:W-:Y:S01]  /*4170*/  FFMA R25, R24, R16, R25 ;  /* 0x0000001018197223 */ /* 0x000fe20000000019 */
[----:B------:R-:W-:Y:S01]  /*4180*/  IMAD.MOV.U32 R2, RZ, RZ, R21 ;  /* 0x000000ffff027224 */ /* 0x000fe200078e0015 */
[----:B------:R-:W-:Y:S06]  /*4190*/  BRA `(.L_x_65) ;  /* 0xffffffec00e07947 */ /* 0x000fec000383ffff */
        .weak           $__internal_0_$__cuda_sm3x_div_rn_noftz_f32_slowpath
        .type           $__internal_0_$__cuda_sm3x_div_rn_noftz_f32_slowpath,@function
        .size           $__internal_0_$__cuda_sm3x_div_rn_noftz_f32_slowpath,(.L_x_83 - $__internal_0_$__cuda_sm3x_div_rn_noftz_f32_slowpath)
$__internal_0_$__cuda_sm3x_div_rn_noftz_f32_slowpath:
[--C-:B------:R-:W-:Y:S01]  /*41a0*/  SHF.R.U32.HI R15, RZ, 0x17, R3.reuse ;  /* 0x00000017ff0f7819 */ /* 0x100fe20000011603 */
[----:B------:R-:W-:Y:S01]  /*41b0*/  BSSY.RECONVERGENT B2, `(.L_x_66) ;  /* 0x0000064000027945 */ /* 0x000fe20003800200 */
[----:B------:R-:W-:Y:S01]  /*41c0*/  SHF.R.U32.HI R17, RZ, 0x17, R2 ;  /* 0x00000017ff117819 */ /* 0x000fe20000011602 */
[----:B------:R-:W-:Y:S01]  /*41d0*/  IMAD.MOV.U32 R19, RZ, RZ, R3 ;  /* 0x000000ffff137224 */ /* 0x000fe200078e0003 */
[----:B------:R-:W-:Y:S02]  /*41e0*/  LOP3.LUT R15, R15, 0xff, RZ, 0xc0, !PT ;  /* 0x000000ff0f0f7812 */ /* 0x000fe400078ec0ff */
[----:B------:R-:W-:Y:S02]  /*41f0*/  LOP3.LUT R20, R17, 0xff, RZ, 0xc0, !PT ;  /* 0x000000ff11147812 */ /* 0x000fe400078ec0ff */
[----:B------:R-:W-:Y:S02]  /*4200*/  IADD3 R22, PT, PT, R15, -0x1, RZ ;  /* 0xffffffff0f167810 */ /* 0x000fe40007ffe0ff */
[----:B------:R-:W-:Y:S01]  /*4210*/  MOV R18, R2 ;  /* 0x0000000200127202 */ /* 0x000fe20000000f00 */
[----:B------:R-:W-:Y:S01]  /*4220*/  VIADD R21, R20, 0xffffffff ;  /* 0xffffffff14157836 */ /* 0x000fe20000000000 */
[----:B------:R-:W-:-:S04]  /*4230*/  ISETP.GT.U32.AND P0, PT, R22, 0xfd, PT ;  /* 0x000000fd1600780c */ /* 0x000fc80003f04070 */
[----:B------:R-:W-:-:S13]  /*4240*/  ISETP.GT.U32.OR P0, PT, R21, 0xfd, P0 ;  /* 0x000000fd1500780c */ /* 0x000fda0000704470 */
[----:B------:R-:W-:Y:S01]  /*4250*/  @!P0 MOV R17, RZ ;  /* 0x000000ff00118202 */ /* 0x000fe20000000f00 */
[----:B------:R-:W-:Y:S06]  /*4260*/  @!P0 BRA `(.L_x_67) ;  /* 0x00000000005c8947 */ /* 0x000fec0003800000 */
[----:B------:R-:W-:Y:S02]  /*4270*/  FSETP.GTU.FTZ.AND P2, PT, |R3|, +INF , PT ;  /* 0x7f8000000300780b */ /* 0x000fe40003f5c200 */
[----:B------:R-:W-:-:S04]  /*4280*/  FSETP.GTU.FTZ.AND P0, PT, |R2|, +INF , PT ;  /* 0x7f8000000200780b */ /* 0x000fc80003f1c200 */
[----:B------:R-:W-:-:S13]  /*4290*/  PLOP3.LUT P0, PT, P0, P2, PT, 0xf8, 0x8f ;  /* 0x00000000008f781c */ /* 0x000fda0000705f70 */
[----:B------:R-:W-:Y:S05]  /*42a0*/  @P0 BRA `(.L_x_68) ;  /* 0x00000004004c0947 */ /* 0x000fea0003800000 */
[----:B------:R-:W-:-:S13]  /*42b0*/  LOP3.LUT P0, RZ, R19, 0x7fffffff, R18, 0xc8, !PT ;  /* 0x7fffffff13ff7812 */ /* 0x000fda000780c812 */
[----:B------:R-:W-:Y:S05]  /*42c0*/  @!P0 BRA `(.L_x_69) ;  /* 0x00000004003c8947 */ /* 0x000fea0003800000 */
[C---:B------:R-:W-:Y:S02]  /*42d0*/  FSETP.NEU.FTZ.AND P2, PT, |R2|.reuse, +INF , PT ;  /* 0x7f8000000200780b */ /* 0x040fe40003f5d200 */
[----:B------:R-:W-:Y:S02]  /*42e0*/  FSETP.NEU.FTZ.AND P3, PT, |R3|, +INF , PT ;  /* 0x7f8000000300780b */ /* 0x000fe40003f7d200 */
[----:B------:R-:W-:-:S11]  /*42f0*/  FSETP.NEU.FTZ.AND P0, PT, |R2|, +INF , PT ;  /* 0x7f8000000200780b */ /* 0x000fd60003f1d200 */
[----:B------:R-:W-:Y:S05]  /*4300*/  @!P3 BRA !P2, `(.L_x_69) ;  /* 0x00000004002cb947 */ /* 0x000fea0005000000 */
[----:B------:R-:W-:-:S04]  /*4310*/  LOP3.LUT P2, RZ, R18, 0x7fffffff, RZ, 0xc0, !PT ;  /* 0x7fffffff12ff7812 */ /* 0x000fc8000784c0ff */
[----:B------:R-:W-:-:S13]  /*4320*/  PLOP3.LUT P2, PT, P3, P2, PT, 0x2f, 0xf2 ;  /* 0x0000000000f2781c */ /* 0x000fda0001f44577 */
[----:B------:R-:W-:Y:S05]  /*4330*/  @P2 BRA `(.L_x_70) ;  /* 0x0000000400182947 */ /* 0x000fea0003800000 */
[----:B------:R-:W-:-:S04]  /*4340*/  LOP3.LUT P2, RZ, R19, 0x7fffffff, RZ, 0xc0, !PT ;  /* 0x7fffffff13ff7812 */ /* 0x000fc8000784c0ff */
[----:B------:R-:W-:-:S13]  /*4350*/  PLOP3.LUT P0, PT, P0, P2, PT, 0x2f, 0xf2 ;  /* 0x0000000000f2781c */ /* 0x000fda0000704577 */
[----:B------:R-:W-:Y:S05]  /*4360*/  @P0 BRA `(.L_x_71) ;  /* 0x0000000400000947 */ /* 0x000fea0003800000 */
[----:B------:R-:W-:Y:S02]  /*4370*/  ISETP.GE.AND P0, PT, R21, RZ, PT ;  /* 0x000000ff1500720c */ /* 0x000fe40003f06270 */
[----:B------:R-:W-:-:S11]  /*4380*/  ISETP.GE.AND P2, PT, R22, RZ, PT ;  /* 0x000000ff1600720c */ /* 0x000fd60003f46270 */
[----:B------:R-:W-:Y:S01]  /*4390*/  @P0 IMAD.MOV.U32 R17, RZ, RZ, RZ ;  /* 0x000000ffff110224 */ /* 0x000fe200078e00ff */
[----:B------:R-:W-:Y:S01]  /*43a0*/  @!P0 MOV R17, 0xffffffc0 ;  /* 0xffffffc000118802 */ /* 0x000fe20000000f00 */
[----:B------:R-:W-:Y:S01]  /*43b0*/  @!P0 FFMA R18, R2, 1.84467440737095516160e+19, RZ ;  /* 0x5f80000002128823 */ /* 0x000fe200000000ff */
[----:B------:R-:W-:-:S03]  /*43c0*/  @!P2 FFMA R19, R3, 1.84467440737095516160e+19, RZ ;  /* 0x5f8000000313a823 */ /* 0x000fc600000000ff */
[----:B------:R-:W-:-:S07]  /*43d0*/  @!P2 VIADD R17, R17, 0x40 ;  /* 0x000000401111a836 */ /* 0x000fce0000000000 */
.L_x_67:
[----:B------:R-:W-:Y:S01]  /*43e0*/  LEA R2, R15, 0xc0800000, 0x17 ;  /* 0xc08000000f027811 */ /* 0x000fe200078eb8ff */
[----:B------:R-:W-:Y:S01]  /*43f0*/  VIADD R20, R20, 0xffffff81 ;  /* 0xffffff8114147836 */ /* 0x000fe20000000000 */
[----:B------:R-:W-:Y:S02]  /*4400*/  BSSY.RECONVERGENT B3, `(.L_x_72) ;  /* 0x0000035000037945 */ /* 0x000fe40003800200 */
[----:B------:R-:W-:Y:S01]  /*4410*/  IADD3 R22, PT, PT, -R2, R19, RZ ;  /* 0x0000001302167210 */ /* 0x000fe20007ffe1ff */
[C---:B------:R-:W-:Y:S01]  /*4420*/  IMAD R2, R20.reuse, -0x800000, R18 ;  /* 0xff80000014027824 */ /* 0x040fe200078e0212 */
[----:B------:R-:W-:Y:S02]  /*4430*/  IADD3 R20, PT, PT, R20, 0x7f, -R15 ;  /* 0x0000007f14147810 */ /* 0x000fe40007ffe80f */
[----:B------:R-:W0:Y:S01]  /*4440*/  MUFU.RCP R19, R22 ;  /* 0x0000001600137308 */ /* 0x000e220000001000 */
[----:B------:R-:W-:Y:S01]  /*4450*/  FADD.FTZ R21, -R22, -RZ ;  /* 0x800000ff16157221 */ /* 0x000fe20000010100 */
[----:B------:R-:W-:-:S03]  /*4460*/  IADD3 R20, PT, PT, R20, R17, RZ ;  /* 0x0000001114147210 */ /* 0x000fc60007ffe0ff */
[----:B0-----:R-:W-:-:S04]  /*4470*/  FFMA R24, R19, R21, 1 ;  /* 0x3f80000013187423 */ /* 0x001fc80000000015 */
[----:B------:R-:W-:-:S04]  /*4480*/  FFMA R19, R19, R24, R19 ;  /* 0x0000001813137223 */ /* 0x000fc80000000013 */
[----:B------:R-:W-:-:S04]  /*4490*/  FFMA R18, R2, R19, RZ ;  /* 0x0000001302127223 */ /* 0x000fc800000000ff */
[----:B------:R-:W-:-:S04]  /*44a0*/  FFMA R23, R21, R18, R2 ;  /* 0x0000001215177223 */ /* 0x000fc80000000002 */
[----:B------:R-:W-:-:S04]  /*44b0*/  FFMA R18, R19, R23, R18 ;  /* 0x0000001713127223 */ /* 0x000fc80000000012 */
[----:B------:R-:W-:-:S04]  /*44c0*/  FFMA R21, R21, R18, R2 ;  /* 0x0000001215157223 */ /* 0x000fc80000000002 */
[----:B------:R-:W-:-:S05]  /*44d0*/  FFMA R2, R19, R21, R18 ;  /* 0x0000001513027223 */ /* 0x000fca0000000012 */
[----:B------:R-:W-:-:S04]  /*44e0*/  SHF.R.U32.HI R15, RZ, 0x17, R2 ;  /* 0x00000017ff0f7819 */ /* 0x000fc80000011602 */
[----:B------:R-:W-:-:S05]  /*44f0*/  LOP3.LUT R15, R15, 0xff, RZ, 0xc0, !PT ;  /* 0x000000ff0f0f7812 */ /* 0x000fca00078ec0ff */
[----:B------:R-:W-:-:S05]  /*4500*/  IMAD.IADD R22, R15, 0x1, R20 ;  /* 0x000000010f167824 */ /* 0x000fca00078e0214 */
[----:B------:R-:W-:-:S04]  /*4510*/  IADD3 R15, PT, PT, R22, -0x1, RZ ;  /* 0xffffffff160f7810 */ /* 0x000fc80007ffe0ff */
[----:B------:R-:W-:-:S13]  /*4520*/  ISETP.GE.U32.AND P0, PT, R15, 0xfe, PT ;  /* 0x000000fe0f00780c */ /* 0x000fda0003f06070 */
[----:B------:R-:W-:Y:S05]  /*4530*/  @!P0 BRA `(.L_x_73) ;  /* 0x0000000000808947 */ /* 0x000fea0003800000 */
[----:B------:R-:W-:-:S13]  /*4540*/  ISETP.GT.AND P0, PT, R22, 0xfe, PT ;  /* 0x000000fe1600780c */ /* 0x000fda0003f04270 */
[----:B------:R-:W-:Y:S05]  /*4550*/  @P0 BRA `(.L_x_74) ;  /* 0x00000000006c0947 */ /* 0x000fea0003800000 */
[----:B------:R-:W-:-:S13]  /*4560*/  ISETP.GE.AND P0, PT, R22, 0x1, PT ;  /* 0x000000011600780c */ /* 0x000fda0003f06270 */
[----:B------:R-:W-:Y:S05]  /*4570*/  @P0 BRA `(.L_x_75) ;  /* 0x0000000000740947 */ /* 0x000fea0003800000 */
[----:B------:R-:W-:Y:S02]  /*4580*/  ISETP.GE.AND P0, PT, R22, -0x18, PT ;  /* 0xffffffe81600780c */ /* 0x000fe40003f06270 */
[----:B------:R-:W-:-:S11]  /*4590*/  LOP3.LUT R2, R2, 0x80000000, RZ, 0xc0, !PT ;  /* 0x8000000002027812 */ /* 0x000fd600078ec0ff */
[----:B------:R-:W-:Y:S05]  /*45a0*/  @!P0 BRA `(.L_x_75) ;  /* 0x0000000000688947 */ /* 0x000fea0003800000 */
[-CC-:B------:R-:W-:Y:S01]  /*45b0*/  FFMA.RZ R15, R19, R21.reuse, R18.reuse ;  /* 0x00000015130f7223 */ /* 0x180fe2000000c012 */
[C---:B------:R-:W-:Y:S01]  /*45c0*/  VIADD R20, R22.reuse, 0x20 ;  /* 0x0000002016147836 */ /* 0x040fe20000000000 */
[C---:B------:R-:W-:Y:S02]  /*45d0*/  ISETP.NE.AND P3, PT, R22.reuse, RZ, PT ;  /* 0x000000ff1600720c */ /* 0x040fe40003f65270 */
[C---:B------:R-:W-:Y:S02]  /*45e0*/  ISETP.NE.AND P2, PT, R22.reuse, RZ, PT ;  /* 0x000000ff1600720c */ /* 0x040fe40003f45270 */
[----:B------:R-:W-:Y:S01]  /*45f0*/  LOP3.LUT R17, R15, 0x7fffff, RZ, 0xc0, !PT ;  /* 0x007fffff0f117812 */ /* 0x000fe200078ec0ff */
[CCC-:B------:R-:W-:Y:S01]  /*4600*/  FFMA.RP R15, R19.reuse, R21.reuse, R18.reuse ;  /* 0x00000015130f7223 */ /* 0x1c0fe20000008012 */
[----:B------:R-:W-:Y:S01]  /*4610*/  FFMA.RM R18, R19, R21, R18 ;  /* 0x0000001513127223 */ /* 0x000fe20000004012 */
[----:B------:R-:W-:Y:S02]  /*4620*/  IADD3 R19, PT, PT, -R22, RZ, RZ ;  /* 0x000000ff16137210 */ /* 0x000fe40007ffe1ff */
[----:B------:R-:W-:-:S02]  /*4630*/  LOP3.LUT R17, R17, 0x800000, RZ, 0xfc, !PT ;  /* 0x0080000011117812 */ /* 0x000fc400078efcff */
[----:B------:R-:W-:Y:S02]  /*4640*/  FSETP.NEU.FTZ.AND P0, PT, R15, R18, PT ;  /* 0x000000120f00720b */ /* 0x000fe40003f1d000 */
[----:B------:R-:W-:Y:S02]  /*4650*/  SHF.L.U32 R20, R17, R20, RZ ;  /* 0x0000001411147219 */ /* 0x000fe400000006ff */
[----:B------:R-:W-:Y:S02]  /*4660*/  SEL R18, R19, RZ, P3 ;  /* 0x000000ff13127207 */ /* 0x000fe40001800000 */
[----:B------:R-:W-:Y:S02]  /*4670*/  ISETP.NE.AND P2, PT, R20, RZ, P2 ;  /* 0x000000ff1400720c */ /* 0x000fe40001745270 */
[----:B------:R-:W-:Y:S02]  /*4680*/  SHF.R.U32.HI R18, RZ, R18, R17 ;  /* 0x00000012ff127219 */ /* 0x000fe40000011611 */
[----:B------:R-:W-:-:S02]  /*4690*/  PLOP3.LUT P0, PT, P0, P2, PT, 0xf8, 0x8f ;  /* 0x00000000008f781c */ /* 0x000fc40000705f70 */
[----:B------:R-:W-:Y:S02]  /*46a0*/  SHF.R.U32.HI R20, RZ, 0x1, R18 ;  /* 0x00000001ff147819 */ /* 0x000fe40000011612 */
[----:B------:R-:W-:-:S04]  /*46b0*/  SEL R15, RZ, 0x1, !P0 ;  /* 0x00000001ff0f7807 */ /* 0x000fc80004000000 */
[----:B------:R-:W-:-:S04]  /*46c0*/  LOP3.LUT R15, R15, 0x1, R20, 0xf8, !PT ;  /* 0x000000010f0f7812 */ /* 0x000fc800078ef814 */
[----:B------:R-:W-:-:S05]  /*46d0*/  LOP3.LUT R15, R15, R18, RZ, 0xc0, !PT ;  /* 0x000000120f0f7212 */ /* 0x000fca00078ec0ff */
[----:B------:R-:W-:-:S05]  /*46e0*/  IMAD.IADD R15, R20, 0x1, R15 ;  /* 0x00000001140f7824 */ /* 0x000fca00078e020f */
[----:B------:R-:W-:Y:S01]  /*46f0*/  LOP3.LUT R2, R15, R2, RZ, 0xfc, !PT ;  /* 0x000000020f027212 */ /* 0x000fe200078efcff */
[----:B------:R-:W-:Y:S06]  /*4700*/  BRA `(.L_x_75) ;  /* 0x0000000000107947 */ /* 0x000fec0003800000 */
.L_x_74:
[----:B------:R-:W-:-:S04]  /*4710*/  LOP3.LUT R2, R2, 0x80000000, RZ, 0xc0, !PT ;  /* 0x8000000002027812 */ /* 0x000fc800078ec0ff */
[----:B------:R-:W-:Y:S01]  /*4720*/  LOP3.LUT R2, R2, 0x7f800000, RZ, 0xfc, !PT ;  /* 0x7f80000002027812 */ /* 0x000fe200078efcff */
[----:B------:R-:W-:Y:S06]  /*4730*/  BRA `(.L_x_75) ;  /* 0x0000000000047947 */ /* 0x000fec0003800000 */
.L_x_73:
[----:B------:R-:W-:-:S07]  /*4740*/  LEA R2, R20, R2, 0x17 ;  /* 0x0000000214027211 */ /* 0x000fce00078eb8ff */
.L_x_75:
[----:B------:R-:W-:Y:S05]  /*4750*/  BSYNC.RECONVERGENT B3 ;  /* 0x0000000000037941 */ /* 0x000fea0003800200 */
.L_x_72:
[----:B------:R-:W-:Y:S05]  /*4760*/  BRA `(.L_x_76) ;  /* 0x0000000000207947 */ /* 0x000fea0003800000 */
.L_x_71:
[----:B------:R-:W-:-:S04]  /*4770*/  LOP3.LUT R2, R19, 0x80000000, R18, 0x48, !PT ;  /* 0x8000000013027812 */ /* 0x000fc800078e4812 */
[----:B------:R-:W-:Y:S01]  /*4780*/  LOP3.LUT R2, R2, 0x7f800000, RZ, 0xfc, !PT ;  /* 0x7f80000002027812 */ /* 0x000fe200078efcff */
[----:B------:R-:W-:Y:S06]  /*4790*/  BRA `(.L_x_76) ;  /* 0x0000000000147947 */ /* 0x000fec0003800000 */
.L_x_70:
[----:B------:R-:W-:Y:S01]  /*47a0*/  LOP3.LUT R2, R19, 0x80000000, R18, 0x48, !PT ;  /* 0x8000000013027812 */ /* 0x000fe200078e4812 */
[----:B------:R-:W-:Y:S06]  /*47b0*/  BRA `(.L_x_76) ;  /* 0x00000000000c7947 */ /* 0x000fec0003800000 */
.L_x_69:
[----:B------:R-:W0:Y:S01]  /*47c0*/  MUFU.RSQ R2, -QNAN ;  /* 0xffc0000000027908 */ /* 0x000e220000001400 */
[----:B------:R-:W-:Y:S05]  /*47d0*/  BRA `(.L_x_76) ;  /* 0x0000000000047947 */ /* 0x000fea0003800000 */
.L_x_68:
[----:B------:R-:W-:-:S07]  /*47e0*/  FADD.FTZ R2, R2, R3 ;  /* 0x0000000302027221 */ /* 0x000fce0000010000 */
.L_x_76:
[----:B------:R-:W-:Y:S05]  /*47f0*/  BSYNC.RECONVERGENT B2 ;  /* 0x0000000000027941 */ /* 0x000fea0003800200 */
.L_x_66:
[----:B------:R-:W-:-:S04]  /*4800*/  HFMA2 R17, -RZ, RZ, 0, 0 ;  /* 0x00000000ff117431 */ /* 0x000fc800000001ff */
[----:B0-----:R-:W-:Y:S05]  /*4810*/  RET.REL.NODEC R16 `(_Z17flash_step_kernelPKfS0_S0_PfS1_S1_iiif) ;  /* 0xffffffb410f87950 */ /* 0x001fea0003c3ffff */
.L_x_77:
[----:B------:R-:W-:-:S00]  /*4820*/  BRA `(.L_x_77) ;  /* 0xfffffffc00fc7947 */ /* 0x000fc0000383ffff */
[----:B------:R-:W-:-:S00]  /*4830*/  NOP ;  /* 0x0000000000007918 */ /* 0x000fc00000000000 */
        /* <DEDUP_REMOVED lines=12> */
.L_x_83:


//--------------------- .text._Z17init_m_l_o_kernelPfS_S_ii --------------------------
	.section	.text._Z17init_m_l_o_kernelPfS_S_ii,"ax",@progbits
	.align	128
        .global         _Z17init_m_l_o_kernelPfS_S_ii
        .type           _Z17init_m_l_o_kernelPfS_S_ii,@function
        .size           _Z17init_m_l_o_kernelPfS_S_ii,(.L_x_85 - _Z17init_m_l_o_kernelPfS_S_ii)
        .other          _Z17init_m_l_o_kernelPfS_S_ii,@"STO_CUDA_ENTRY STV_DEFAULT"
_Z17init_m_l_o_kernelPfS_S_ii:
.text._Z17init_m_l_o_kernelPfS_S_ii:
[----:B------:R-:W-:Y:S01]  /*0000*/  LDC R1, c[0x0][0x37c] ;  /* 0x0000df00ff017b82 */ /* 0x000fe20000000800 */
[----:B------:R-:W0:Y:S07]  /*0010*/  S2R R2, SR_TID.X ;  /* 0x0000000000027919 */ /* 0x000e2e0000002100 */
[----:B------:R-:W0:Y:S01]  /*0020*/  S2UR UR4, SR_CTAID.X ;  /* 0x00000000000479c3 */ /* 0x000e220000002500 */
[----:B------:R-:W1:Y:S01]  /*0030*/  LDCU.64 UR10, c[0x0][0x398] ;  /* 0x00007300ff0a77ac */ /* 0x000e620008000a00 */
[----:B------:R-:W-:Y:S01]  /*0040*/  IMAD.MOV.U32 R3, RZ, RZ, RZ ;  /* 0x000000ffff037224 */ /* 0x000fe200078e00ff */
[----:B------:R-:W-:Y:S01]  /*0050*/  BSSY.RECONVERGENT B0, `(.L_x_78) ;  /* 0x0000020000007945 */ /* 0x000fe20003800200 */
[----:B------:R-:W2:Y:S04]  /*0060*/  LDCU.64 UR6, c[0x0][0x358] ;  /* 0x00006b00ff0677ac */ /* 0x000ea80008000a00 */
[----:B------:R-:W0:Y:S01]  /*0070*/  LDC R5, c[0x0][0x360] ;  /* 0x0000d800ff057b82 */ /* 0x000e220000000800 */
[----:B------:R-:W3:Y:S01]  /*0080*/  LDCU UR8, c[0x0][0x370] ;  /* 0x00006e00ff0877ac */ /* 0x000ee20008000800 */
[----:B------:R-:W4:Y:S01]  /*0090*/  LDCU.128 UR12, c[0x0][0x380] ;  /* 0x00007000ff0c77ac */ /* 0x000f220008000c00 */
[----:B-1----:R-:W-:Y:S01]  /*00a0*/  USHF.R.S32.HI UR9, URZ, 0x1f, UR10 ;  /* 0x0000001fff097899 */ /* 0x002fe2000801140a */
[----:B0-----:R-:W-:Y:S01]  /*00b0*/  IMAD.WIDE.U32 R2, R5, UR4, R2 ;  /* 0x0000000405027c25 */ /* 0x001fe2000f8e0002 */
[----:B------:R-:W-:-:S03]  /*00c0*/  UIMAD.WIDE UR4, UR11, UR10, URZ ;  /* 0x0000000a0b0472a5 */ /* 0x000fc6000f8e02ff */
[----:B------:R-:W-:Y:S01]  /*00d0*/  IMAD.MOV.U32 R11, RZ, RZ, R2 ;  /* 0x000000ffff0b7224 */ /* 0x000fe200078e0002 */
[----:B------:R-:W-:Y:S01]  /*00e0*/  ISETP.GE.U32.AND P1, PT, R2, UR10, PT ;  /* 0x0000000a02007c0c */ /* 0x000fe2000bf26070 */
[----:B------:R-:W-:-:S03]  /*00f0*/  IMAD.MOV.U32 R8, RZ, RZ, R3 ;  /* 0x000000ffff087224 */ /* 0x000fc600078e0003 */
[----:B------:R-:W-:Y:S01]  /*0100*/  ISETP.GE.U32.AND.EX P1, PT, R3, UR9, PT, P1 ;  /* 0x0000000903007c0c */ /* 0x000fe2000bf26110 */
[----:B---3--:R-:W-:Y:S01]  /*0110*/  IMAD.WIDE.U32 R2, R5, UR8, RZ ;  /* 0x0000000805027c25 */ /* 0x008fe2000f8e00ff */
[----:B------:R-:W-:-:S04]  /*0120*/  ISETP.GE.U32.AND P0, PT, R11, UR4, PT ;  /* 0x000000040b007c0c */ /* 0x000fc8000bf06070 */
[----:B------:R-:W-:-:S07]  /*0130*/  ISETP.GE.U32.AND.EX P0, PT, R8, UR5, PT, P0 ;  /* 0x0000000508007c0c */ /* 0x000fce000bf06100 */
[----:B--2-4-:R-:W-:Y:S06]  /*0140*/  @P1 BRA `(.L_x_79) ;  /* 0x0000000000401947 */ /* 0x014fec0003800000 */
[----:B------:R-:W-:Y:S02]  /*0150*/  IMAD.MOV.U32 R9, RZ, RZ, R11 ;  /* 0x000000ffff097224 */ /* 0x000fe400078e000b */
[----:B------:R-:W-:-:S07]  /*0160*/  IMAD.MOV.U32 R0, RZ, RZ, R8 ;  /* 0x000000ffff007224 */ /* 0x000fce00078e0008 */
.L_x_80:
[C---:B------:R-:W-:Y:S01]  /*0170*/  IMAD.SHL.U32 R6, R9.reuse, 0x4, RZ ;  /* 0x0000000409067824 */ /* 0x040fe200078e00ff */
[----:B------:R-:W-:Y:S01]  /*0180*/  SHF.L.U64.HI R7, R9, 0x2, R0 ;  /* 0x0000000209077819 */ /* 0x000fe20000010200 */
[----:B------:R-:W-:-:S03]  /*0190*/  IMAD.MOV.U32 R13, RZ, RZ, -0x800001 ;  /* 0xff7fffffff0d7424 */ /* 0x000fc600078e00ff */
[C---:B------:R-:W-:Y:S02]  /*01a0*/  IADD3 R4, P1, PT, R6.reuse, UR12, RZ ;  /* 0x0000000c06047c10 */ /* 0x040fe4000ff3e0ff */
[----:B------:R-:W-:Y:S02]  /*01b0*/  IADD3 R6, P2, PT, R6, UR14, RZ ;  /* 0x0000000e06067c10 */ /* 0x000fe4000ff5e0ff */
[C---:B------:R-:W-:Y:S02]  /*01c0*/  IADD3.X R5, PT, PT, R7.reuse, UR13, RZ, P1, !PT ;  /* 0x0000000d07057c10 */ /* 0x040fe40008ffe4ff */
[----:B------:R-:W-:Y:S02]  /*01d0*/  IADD3.X R7, PT, PT, R7, UR15, RZ, P2, !PT ;  /* 0x0000000f07077c10 */ /* 0x000fe400097fe4ff */
[----:B------:R-:W-:Y:S01]  /*01e0*/  IADD3 R9, P1, PT, R2, R9, RZ ;  /* 0x0000000902097210 */ /* 0x000fe20007f3e0ff */
[----:B------:R0:W-:Y:S04]  /*01f0*/  STG.E desc[UR6][R4.64], R13 ;  /* 0x0000000d04007986 */ /* 0x0001e8000c101906 */
[----:B------:R0:W-:Y:S01]  /*0200*/  STG.E desc[UR6][R6.64], RZ ;  /* 0x000000ff06007986 */ /* 0x0001e2000c101906 */
[----:B------:R-:W-:Y:S01]  /*0210*/  IMAD.X R0, R3, 0x1, R0, P1 ;  /* 0x0000000103007824 */ /* 0x000fe200008e0600 */
[----:B------:R-:W-:-:S04]  /*0220*/  ISETP.GE.U32.AND P1, PT, R9, UR10, PT ;  /* 0x0000000a09007c0c */ /* 0x000fc8000bf26070 */
[----:B------:R-:W-:-:S13]  /*0230*/  ISETP.GE.U32.AND.EX P1, PT, R0, UR9, PT, P1 ;  /* 0x0000000900007c0c */ /* 0x000fda000bf26110 */
[----:B0-----:R-:W-:Y:S05]  /*0240*/  @!P1 BRA `(.L_x_80) ;  /* 0xfffffffc00c89947 */ /* 0x001fea000383ffff */
.L_x_79:
[----:B------:R-:W-:Y:S05]  /*0250*/  BSYNC.RECONVERGENT B0 ;  /* 0x0000000000007941 */ /* 0x000fea0003800200 */
.L_x_78:
[----:B------:R-:W-:Y:S05]  /*0260*/  @P0 EXIT ;  /* 0x000000000000094d */ /* 0x000fea0003800000 */
[----:B------:R-:W0:Y:S02]  /*0270*/  LDCU.64 UR8, c[0x0][0x390] ;  /* 0x00007200ff0877ac */ /* 0x000e240008000a00 */
.L_x_81:
[----:B0-----:R-:W-:-:S04]  /*0280*/  LEA R4, P0, R11, UR8, 0x2 ;  /* 0x000000080b047c11 */ /* 0x001fc8000f8010ff */
[----:B------:R-:W-:Y:S02]  /*0290*/  LEA.HI.X R5, R11, UR9, R8, 0x2, P0 ;  /* 0x000000090b057c11 */ /* 0x000fe400080f1408 */
[----:B------:R-:W-:-:S03]  /*02a0*/  IADD3 R11, P0, PT, R2, R11, RZ ;  /* 0x0000000b020b7210 */ /* 0x000fc60007f1e0ff */
[----:B------:R1:W-:Y:S02]  /*02b0*/  STG.E desc[UR6][R4.64], RZ ;  /* 0x000000ff04007986 */ /* 0x0003e4000c101906 */
[----:B------:R-:W-:Y:S01]  /*02c0*/  IMAD.X R8, R3, 0x1, R8, P0 ;  /* 0x0000000103087824 */ /* 0x000fe200000e0608 */
[----:B------:R-:W-:-:S04]  /*02d0*/  ISETP.GE.U32.AND P0, PT, R11, UR4, PT ;  /* 0x000000040b007c0c */ /* 0x000fc8000bf06070 */
[----:B------:R-:W-:-:S13]  /*02e0*/  ISETP.GE.U32.AND.EX P0, PT, R8, UR5, PT, P0 ;  /* 0x0000000508007c0c */ /* 0x000fda000bf06100 */
[----:B-1----:R-:W-:Y:S05]  /*02f0*/  @!P0 BRA `(.L_x_81) ;  /* 0xfffffffc00e08947 */ /* 0x002fea000383ffff */
[----:B------:R-:W-:Y:S05]  /*0300*/  EXIT ;  /* 0x000000000000794d */ /* 0x000fea0003800000 */
.L_x_82:
        /* <DEDUP_REMOVED lines=15> */
.L_x_85:


//--------------------- .nv.shared._Z17flash_step_kernelPKfS0_S0_PfS1_S1_iiif --------------------------
	.section	.nv.shared._Z17flash_step_kernelPKfS0_S0_PfS1_S1_iiif,"aw",@nobits
	.sectionflags	@""
	.align	4
.nv.shared._Z17flash_step_kernelPKfS0_S0_PfS1_S1_iiif:
	.zero		21952


//--------------------- .nv.shared.reserved.0     --------------------------
	.section	.nv.shared.reserved.0,"aw",@nobits
	.weak		__nv_reservedSMEM_offset_0_alias
	.size		__nv_reservedSMEM_offset_0_alias, 0, 64
	.other		__nv_reservedSMEM_offset_0_alias,@"STO_CUDA_RESERVED_SHARED STV_DEFAULT"
__nv_reservedSMEM_offset_0_alias:
	.zero		0
	.zero		64


//--------------------- .nv.constant0._Z17flash_step_kernelPKfS0_S0_PfS1_S1_iiif --------------------------
	.section	.nv.constant0._Z17flash_step_kernelPKfS0_S0_PfS1_S1_iiif,"a",@progbits
	.sectionflags	@""
	.align	4
.nv.constant0._Z17flash_step_kernelPKfS0_S0_PfS1_S1_iiif:
	.zero		960


//--------------------- .nv.constant0._Z17init_m_l_o_kernelPfS_S_ii --------------------------
	.section	.nv.constant0._Z17init_m_l_o_kernelPfS_S_ii,"a",@progbits
	.sectionflags	@""
	.align	4
.nv.constant0._Z17init_m_l_o_kernelPfS_S_ii:
	.zero		928


//--------------------- SYMBOLS --------------------------

	.type		.nv.reservedSmem.offset0,@object
	.size		.nv.reservedSmem.offset0,0x4
	.type		.nv.reservedSmem.cap,@object
	.size		.nv.reservedSmem.cap,0x4
